//
// Generated by NVIDIA NVVM Compiler
//
// Compiler Build ID: CL-36424714
// Cuda compilation tools, release 13.0, V13.0.88
// Based on NVVM 20.0.0
//

.version 9.0
.target sm_100
.address_size 64

	// .globl	_Z22cuda_kernel_texture_2dPhiimf
.global .align 4 .b8 __cudart_i2opi_f[24] = {65, 144, 67, 60, 153, 149, 98, 219, 192, 221, 52, 245, 209, 87, 39, 252, 41, 21, 68, 78, 110, 131, 249, 162};

.visible .entry _Z22cuda_kernel_texture_2dPhiimf(
	.param .u64 .ptr .align 1 _Z22cuda_kernel_texture_2dPhiimf_param_0,
	.param .u32 _Z22cuda_kernel_texture_2dPhiimf_param_1,
	.param .u32 _Z22cuda_kernel_texture_2dPhiimf_param_2,
	.param .u64 _Z22cuda_kernel_texture_2dPhiimf_param_3,
	.param .f32 _Z22cuda_kernel_texture_2dPhiimf_param_4
)
{
	.local .align 4 .b8 	__local_depot0[28];
	.reg .b64 	%SP;
	.reg .b64 	%SPL;
	.reg .pred 	%p<30>;
	.reg .b32 	%r<135>;
	.reg .b32 	%f<133>;
	.reg .b64 	%rd<64>;
	.reg .b64 	%fd<7>;

	mov.u64 	%SPL, __local_depot0;
	ld.param.u64 	%rd24, [_Z22cuda_kernel_texture_2dPhiimf_param_0];
	ld.param.u32 	%r45, [_Z22cuda_kernel_texture_2dPhiimf_param_1];
	ld.param.u32 	%r47, [_Z22cuda_kernel_texture_2dPhiimf_param_2];
	ld.param.u64 	%rd25, [_Z22cuda_kernel_texture_2dPhiimf_param_3];
	ld.param.f32 	%f20, [_Z22cuda_kernel_texture_2dPhiimf_param_4];
	add.u64 	%rd1, %SPL, 0;
	mov.u32 	%r48, %ctaid.x;
	mov.u32 	%r49, %ntid.x;
	mov.u32 	%r50, %tid.x;
	mad.lo.s32 	%r1, %r48, %r49, %r50;
	mov.u32 	%r51, %ctaid.y;
	mov.u32 	%r52, %ntid.y;
	mov.u32 	%r53, %tid.y;
	mad.lo.s32 	%r54, %r51, %r52, %r53;
	setp.ge.s32 	%p1, %r1, %r45;
	setp.ge.s32 	%p2, %r54, %r47;
	or.pred  	%p3, %p1, %p2;
	@%p3 bra 	$L__BB0_26;
	cvta.to.global.u64 	%rd27, %rd24;
	cvt.u64.u32 	%rd28, %r54;
	mad.lo.s64 	%rd29, %rd25, %rd28, %rd27;
	shl.b32 	%r55, %r1, 2;
	mul.wide.s32 	%rd30, %r55, 4;
	add.s64 	%rd2, %rd29, %rd30;
	cvt.rn.f32.s32 	%f21, %r1;
	add.f32 	%f22, %f21, %f21;
	cvt.rn.f32.s32 	%f23, %r45;
	div.rn.f32 	%f24, %f22, %f23;
	add.f32 	%f25, %f24, 0fBF800000;
	fma.rn.f32 	%f1, %f25, 0f41200000, %f20;
	mul.f32 	%f26, %f1, 0f3F22F983;
	cvt.rni.s32.f32 	%r126, %f26;
	cvt.rn.f32.s32 	%f27, %r126;
	fma.rn.f32 	%f28, %f27, 0fBFC90FDA, %f1;
	fma.rn.f32 	%f29, %f27, 0fB3A22168, %f28;
	fma.rn.f32 	%f130, %f27, 0fA7C234C5, %f29;
	abs.f32 	%f3, %f1;
	setp.ltu.f32 	%p4, %f3, 0f47CE4780;
	@%p4 bra 	$L__BB0_9;
	setp.neu.f32 	%p5, %f3, 0f7F800000;
	@%p5 bra 	$L__BB0_4;
	mov.f32 	%f32, 0f00000000;
	mul.rn.f32 	%f130, %f1, %f32;
	mov.b32 	%r126, 0;
	bra.uni 	$L__BB0_9;
$L__BB0_4:
	mov.b32 	%r4, %f1;
	shl.b32 	%r57, %r4, 8;
	or.b32  	%r5, %r57, -2147483648;
	mov.b64 	%rd57, 0;
	mov.b32 	%r123, 0;
	mov.u64 	%rd55, __cudart_i2opi_f;
	mov.u64 	%rd56, %rd1;
$L__BB0_5:
	.pragma "nounroll";
	ld.global.nc.u32 	%r58, [%rd55];
	mad.wide.u32 	%rd33, %r58, %r5, %rd57;
	shr.u64 	%rd57, %rd33, 32;
	st.local.u32 	[%rd56], %rd33;
	add.s32 	%r123, %r123, 1;
	add.s64 	%rd56, %rd56, 4;
	add.s64 	%rd55, %rd55, 4;
	setp.ne.s32 	%p6, %r123, 6;
	@%p6 bra 	$L__BB0_5;
	shr.u32 	%r59, %r4, 23;
	st.local.u32 	[%rd1+24], %rd57;
	and.b32  	%r8, %r59, 31;
	and.b32  	%r60, %r59, 224;
	add.s32 	%r61, %r60, -128;
	shr.u32 	%r62, %r61, 5;
	mul.wide.u32 	%rd34, %r62, 4;
	sub.s64 	%rd9, %rd1, %rd34;
	ld.local.u32 	%r124, [%rd9+24];
	ld.local.u32 	%r125, [%rd9+20];
	setp.eq.s32 	%p7, %r8, 0;
	@%p7 bra 	$L__BB0_8;
	shf.l.wrap.b32 	%r124, %r125, %r124, %r8;
	ld.local.u32 	%r63, [%rd9+16];
	shf.l.wrap.b32 	%r125, %r63, %r125, %r8;
$L__BB0_8:
	shr.u32 	%r64, %r124, 30;
	shf.l.wrap.b32 	%r65, %r125, %r124, 2;
	shl.b32 	%r66, %r125, 2;
	shr.u32 	%r67, %r65, 31;
	add.s32 	%r68, %r67, %r64;
	neg.s32 	%r69, %r68;
	setp.lt.s32 	%p8, %r4, 0;
	selp.b32 	%r126, %r69, %r68, %p8;
	xor.b32  	%r70, %r65, %r4;
	shr.s32 	%r71, %r65, 31;
	xor.b32  	%r72, %r71, %r65;
	xor.b32  	%r73, %r71, %r66;
	cvt.u64.u32 	%rd35, %r72;
	shl.b64 	%rd36, %rd35, 32;
	cvt.u64.u32 	%rd37, %r73;
	or.b64  	%rd38, %rd36, %rd37;
	cvt.rn.f64.s64 	%fd1, %rd38;
	mul.f64 	%fd2, %fd1, 0d3BF921FB54442D19;
	cvt.rn.f32.f64 	%f30, %fd2;
	neg.f32 	%f31, %f30;
	setp.lt.s32 	%p9, %r70, 0;
	selp.f32 	%f130, %f31, %f30, %p9;
$L__BB0_9:
	add.s32 	%r75, %r126, 1;
	mul.rn.f32 	%f33, %f130, %f130;
	and.b32  	%r76, %r126, 1;
	setp.eq.b32 	%p10, %r76, 1;
	selp.f32 	%f34, %f130, 0f3F800000, %p10;
	fma.rn.f32 	%f35, %f33, %f34, 0f00000000;
	fma.rn.f32 	%f36, %f33, 0f37CBAC00, 0fBAB607ED;
	selp.f32 	%f37, 0fB94D4153, %f36, %p10;
	selp.f32 	%f38, 0f3C0885E4, 0f3D2AAABB, %p10;
	fma.rn.f32 	%f39, %f37, %f33, %f38;
	selp.f32 	%f40, 0fBE2AAAA8, 0fBEFFFFFF, %p10;
	fma.rn.f32 	%f41, %f39, %f33, %f40;
	fma.rn.f32 	%f42, %f41, %f35, %f34;
	and.b32  	%r77, %r75, 2;
	setp.eq.s32 	%p11, %r77, 0;
	mov.f32 	%f43, 0f00000000;
	sub.f32 	%f44, %f43, %f42;
	selp.f32 	%f45, %f42, %f44, %p11;
	fma.rn.f32 	%f7, %f45, 0f3F000000, 0f3F000000;
	cvt.rn.f32.u32 	%f46, %r54;
	add.f32 	%f47, %f46, %f46;
	cvt.rn.f32.u32 	%f48, %r47;
	div.rn.f32 	%f49, %f47, %f48;
	add.f32 	%f50, %f49, 0fBF800000;
	fma.rn.f32 	%f8, %f50, 0f41200000, %f20;
	mul.f32 	%f51, %f8, 0f3F22F983;
	cvt.rni.s32.f32 	%r130, %f51;
	cvt.rn.f32.s32 	%f52, %r130;
	fma.rn.f32 	%f53, %f52, 0fBFC90FDA, %f8;
	fma.rn.f32 	%f54, %f52, 0fB3A22168, %f53;
	fma.rn.f32 	%f131, %f52, 0fA7C234C5, %f54;
	abs.f32 	%f10, %f8;
	setp.ltu.f32 	%p12, %f10, 0f47CE4780;
	@%p12 bra 	$L__BB0_17;
	setp.neu.f32 	%p13, %f10, 0f7F800000;
	@%p13 bra 	$L__BB0_12;
	mov.f32 	%f57, 0f00000000;
	mul.rn.f32 	%f131, %f8, %f57;
	mov.b32 	%r130, 0;
	bra.uni 	$L__BB0_17;
$L__BB0_12:
	mov.b32 	%r18, %f8;
	shl.b32 	%r79, %r18, 8;
	or.b32  	%r19, %r79, -2147483648;
	mov.b64 	%rd60, 0;
	mov.b32 	%r127, 0;
	mov.u64 	%rd58, __cudart_i2opi_f;
	mov.u64 	%rd59, %rd1;
$L__BB0_13:
	.pragma "nounroll";
	ld.global.nc.u32 	%r80, [%rd58];
	mad.wide.u32 	%rd41, %r80, %r19, %rd60;
	shr.u64 	%rd60, %rd41, 32;
	st.local.u32 	[%rd59], %rd41;
	add.s32 	%r127, %r127, 1;
	add.s64 	%rd59, %rd59, 4;
	add.s64 	%rd58, %rd58, 4;
	setp.ne.s32 	%p14, %r127, 6;
	@%p14 bra 	$L__BB0_13;
	shr.u32 	%r81, %r18, 23;
	st.local.u32 	[%rd1+24], %rd60;
	and.b32  	%r22, %r81, 31;
	and.b32  	%r82, %r81, 224;
	add.s32 	%r83, %r82, -128;
	shr.u32 	%r84, %r83, 5;
	mul.wide.u32 	%rd42, %r84, 4;
	sub.s64 	%rd16, %rd1, %rd42;
	ld.local.u32 	%r128, [%rd16+24];
	ld.local.u32 	%r129, [%rd16+20];
	setp.eq.s32 	%p15, %r22, 0;
	@%p15 bra 	$L__BB0_16;
	shf.l.wrap.b32 	%r128, %r129, %r128, %r22;
	ld.local.u32 	%r85, [%rd16+16];
	shf.l.wrap.b32 	%r129, %r85, %r129, %r22;
$L__BB0_16:
	shr.u32 	%r86, %r128, 30;
	shf.l.wrap.b32 	%r87, %r129, %r128, 2;
	shl.b32 	%r88, %r129, 2;
	shr.u32 	%r89, %r87, 31;
	add.s32 	%r90, %r89, %r86;
	neg.s32 	%r91, %r90;
	setp.lt.s32 	%p16, %r18, 0;
	selp.b32 	%r130, %r91, %r90, %p16;
	xor.b32  	%r92, %r87, %r18;
	shr.s32 	%r93, %r87, 31;
	xor.b32  	%r94, %r93, %r87;
	xor.b32  	%r95, %r93, %r88;
	cvt.u64.u32 	%rd43, %r94;
	shl.b64 	%rd44, %rd43, 32;
	cvt.u64.u32 	%rd45, %r95;
	or.b64  	%rd46, %rd44, %rd45;
	cvt.rn.f64.s64 	%fd3, %rd46;
	mul.f64 	%fd4, %fd3, 0d3BF921FB54442D19;
	cvt.rn.f32.f64 	%f55, %fd4;
	neg.f32 	%f56, %f55;
	setp.lt.s32 	%p17, %r92, 0;
	selp.f32 	%f131, %f56, %f55, %p17;
$L__BB0_17:
	add.s32 	%r97, %r130, 1;
	mul.rn.f32 	%f58, %f131, %f131;
	and.b32  	%r98, %r130, 1;
	setp.eq.b32 	%p18, %r98, 1;
	selp.f32 	%f59, %f131, 0f3F800000, %p18;
	fma.rn.f32 	%f60, %f58, %f59, 0f00000000;
	fma.rn.f32 	%f61, %f58, 0f37CBAC00, 0fBAB607ED;
	selp.f32 	%f62, 0fB94D4153, %f61, %p18;
	selp.f32 	%f63, 0f3C0885E4, 0f3D2AAABB, %p18;
	fma.rn.f32 	%f64, %f62, %f58, %f63;
	selp.f32 	%f65, 0fBE2AAAA8, 0fBEFFFFFF, %p18;
	fma.rn.f32 	%f66, %f64, %f58, %f65;
	fma.rn.f32 	%f67, %f66, %f60, %f59;
	and.b32  	%r99, %r97, 2;
	setp.eq.s32 	%p19, %r99, 0;
	mov.f32 	%f68, 0f00000000;
	sub.f32 	%f69, %f68, %f67;
	selp.f32 	%f70, %f67, %f69, %p19;
	fma.rn.f32 	%f14, %f70, 0f3F000000, 0f3F000000;
	mul.f32 	%f71, %f20, 0f3F22F983;
	cvt.rni.s32.f32 	%r134, %f71;
	cvt.rn.f32.s32 	%f72, %r134;
	fma.rn.f32 	%f73, %f72, 0fBFC90FDA, %f20;
	fma.rn.f32 	%f74, %f72, 0fB3A22168, %f73;
	fma.rn.f32 	%f132, %f72, 0fA7C234C5, %f74;
	abs.f32 	%f16, %f20;
	setp.ltu.f32 	%p20, %f16, 0f47CE4780;
	@%p20 bra 	$L__BB0_25;
	setp.neu.f32 	%p21, %f16, 0f7F800000;
	@%p21 bra 	$L__BB0_20;
	mov.f32 	%f77, 0f00000000;
	mul.rn.f32 	%f132, %f20, %f77;
	mov.b32 	%r134, 0;
	bra.uni 	$L__BB0_25;
$L__BB0_20:
	mov.b32 	%r32, %f20;
	shl.b32 	%r101, %r32, 8;
	or.b32  	%r33, %r101, -2147483648;
	mov.b64 	%rd63, 0;
	mov.b32 	%r131, 0;
	mov.u64 	%rd61, __cudart_i2opi_f;
	mov.u64 	%rd62, %rd1;
$L__BB0_21:
	.pragma "nounroll";
	ld.global.nc.u32 	%r102, [%rd61];
	mad.wide.u32 	%rd49, %r102, %r33, %rd63;
	shr.u64 	%rd63, %rd49, 32;
	st.local.u32 	[%rd62], %rd49;
	add.s32 	%r131, %r131, 1;
	add.s64 	%rd62, %rd62, 4;
	add.s64 	%rd61, %rd61, 4;
	setp.ne.s32 	%p22, %r131, 6;
	@%p22 bra 	$L__BB0_21;
	shr.u32 	%r103, %r32, 23;
	st.local.u32 	[%rd1+24], %rd63;
	and.b32  	%r36, %r103, 31;
	and.b32  	%r104, %r103, 224;
	add.s32 	%r105, %r104, -128;
	shr.u32 	%r106, %r105, 5;
	mul.wide.u32 	%rd50, %r106, 4;
	sub.s64 	%rd23, %rd1, %rd50;
	ld.local.u32 	%r132, [%rd23+24];
	ld.local.u32 	%r133, [%rd23+20];
	setp.eq.s32 	%p23, %r36, 0;
	@%p23 bra 	$L__BB0_24;
	shf.l.wrap.b32 	%r132, %r133, %r132, %r36;
	ld.local.u32 	%r107, [%rd23+16];
	shf.l.wrap.b32 	%r133, %r107, %r133, %r36;
$L__BB0_24:
	shr.u32 	%r108, %r132, 30;
	shf.l.wrap.b32 	%r109, %r133, %r132, 2;
	shl.b32 	%r110, %r133, 2;
	shr.u32 	%r111, %r109, 31;
	add.s32 	%r112, %r111, %r108;
	neg.s32 	%r113, %r112;
	setp.lt.s32 	%p24, %r32, 0;
	selp.b32 	%r134, %r113, %r112, %p24;
	xor.b32  	%r114, %r109, %r32;
	shr.s32 	%r115, %r109, 31;
	xor.b32  	%r116, %r115, %r109;
	xor.b32  	%r117, %r115, %r110;
	cvt.u64.u32 	%rd51, %r116;
	shl.b64 	%rd52, %rd51, 32;
	cvt.u64.u32 	%rd53, %r117;
	or.b64  	%rd54, %rd52, %rd53;
	cvt.rn.f64.s64 	%fd5, %rd54;
	mul.f64 	%fd6, %fd5, 0d3BF921FB54442D19;
	cvt.rn.f32.f64 	%f75, %fd6;
	neg.f32 	%f76, %f75;
	setp.lt.s32 	%p25, %r114, 0;
	selp.f32 	%f132, %f76, %f75, %p25;
$L__BB0_25:
	add.s32 	%r119, %r134, 1;
	mul.rn.f32 	%f78, %f132, %f132;
	and.b32  	%r120, %r134, 1;
	setp.eq.b32 	%p26, %r120, 1;
	selp.f32 	%f79, %f132, 0f3F800000, %p26;
	fma.rn.f32 	%f80, %f78, %f79, 0f00000000;
	fma.rn.f32 	%f81, %f78, 0f37CBAC00, 0fBAB607ED;
	selp.f32 	%f82, 0fB94D4153, %f81, %p26;
	selp.f32 	%f83, 0f3C0885E4, 0f3D2AAABB, %p26;
	fma.rn.f32 	%f84, %f82, %f78, %f83;
	selp.f32 	%f85, 0fBE2AAAA8, 0fBEFFFFFF, %p26;
	fma.rn.f32 	%f86, %f84, %f78, %f85;
	fma.rn.f32 	%f87, %f86, %f80, %f79;
	and.b32  	%r121, %r119, 2;
	setp.eq.s32 	%p27, %r121, 0;
	mov.f32 	%f88, 0f00000000;
	sub.f32 	%f89, %f88, %f87;
	selp.f32 	%f90, %f87, %f89, %p27;
	fma.rn.f32 	%f91, %f90, 0f3F000000, 0f3F000000;
	setp.gt.f32 	%p28, %f7, 0f3F000000;
	selp.f32 	%f92, 0f3F800000, 0f00000000, %p28;
	sqrt.rn.f32 	%f93, %f92;
	setp.gt.f32 	%p29, %f14, 0f3F000000;
	selp.f32 	%f94, 0f3F800000, 0f00000000, %p29;
	sqrt.rn.f32 	%f95, %f94;
	sqrt.rn.f32 	%f96, %f91;
	sqrt.rn.f32 	%f97, %f93;
	sqrt.rn.f32 	%f98, %f95;
	sqrt.rn.f32 	%f99, %f96;
	sqrt.rn.f32 	%f100, %f97;
	sqrt.rn.f32 	%f101, %f98;
	sqrt.rn.f32 	%f102, %f99;
	sqrt.rn.f32 	%f103, %f100;
	sqrt.rn.f32 	%f104, %f101;
	sqrt.rn.f32 	%f105, %f102;
	sqrt.rn.f32 	%f106, %f103;
	sqrt.rn.f32 	%f107, %f104;
	sqrt.rn.f32 	%f108, %f105;
	sqrt.rn.f32 	%f109, %f106;
	sqrt.rn.f32 	%f110, %f107;
	sqrt.rn.f32 	%f111, %f108;
	mul.f32 	%f112, %f109, %f109;
	mul.f32 	%f113, %f110, %f110;
	mul.f32 	%f114, %f111, %f111;
	mul.f32 	%f115, %f112, %f112;
	mul.f32 	%f116, %f113, %f113;
	mul.f32 	%f117, %f114, %f114;
	mul.f32 	%f118, %f115, %f115;
	mul.f32 	%f119, %f116, %f116;
	mul.f32 	%f120, %f117, %f117;
	mul.f32 	%f121, %f118, %f118;
	mul.f32 	%f122, %f119, %f119;
	mul.f32 	%f123, %f120, %f120;
	mul.f32 	%f124, %f121, %f121;
	mul.f32 	%f125, %f122, %f122;
	mul.f32 	%f126, %f123, %f123;
	mul.f32 	%f127, %f124, %f124;
	st.global.f32 	[%rd2], %f127;
	mul.f32 	%f128, %f125, %f125;
	st.global.f32 	[%rd2+4], %f128;
	mul.f32 	%f129, %f126, %f126;
	st.global.f32 	[%rd2+8], %f129;
	mov.b32 	%r122, 1065353216;
	st.global.u32 	[%rd2+12], %r122;
$L__BB0_26:
	ret;

}


// ===== COMPILED SASS (sm_100) =====

	.target	sm_100

	.elftype	@"ET_EXEC"


//--------------------- .note.nv.tkinfo           --------------------------
	.section	.note.nv.tkinfo,"",@"SHT_NOTE"
	.sectionflags	@"SHF_NOTE_NV_TKINFO"
	.tkinfo
        /*0018*/ 	.word	0x00000002
        /*0030*/ 	.string	""
        /*0030*/ 	.string	"ptxas"
        /*0030*/ 	.string	"Cuda compilation tools, release 13.0, V13.0.88"
        /*0030*/ 	.string	"Build cuda_13.0.r13.0/compiler.36424714_0"
        /*0030*/ 	.string	"-arch sm_100 -m 64 "



//--------------------- .note.nv.cuinfo           --------------------------
	.section	.note.nv.cuinfo,"",@"SHT_NOTE"
	.sectionflags	@"SHF_NOTE_NV_CUINFO"
        /*0018*/ 	.short	0x0002
        /*001a*/ 	.short	0x0064
        /*001c*/ 	.short	0x0082
	.zero		2


//--------------------- .nv.info                  --------------------------
	.section	.nv.info,"",@"SHT_CUDA_INFO"
	.align	4


	//----- nvinfo : EIATTR_REGCOUNT
	.align		4
        /*0000*/ 	.byte	0x04, 0x2f
        /*0002*/ 	.short	(.L_2 - .L_1)
	.align		4
.L_1:
        /*0004*/ 	.word	index@(_Z22cuda_kernel_texture_2dPhiimf)
        /*0008*/ 	.word	0x00000016


	//----- nvinfo : EIATTR_FRAME_SIZE
	.align		4
.L_2:
        /*000c*/ 	.byte	0x04, 0x11
        /*000e*/ 	.short	(.L_4 - .L_3)
	.align		4
.L_3:
        /*0010*/ 	.word	index@($__internal_1_$__cuda_sm3x_div_rn_noftz_f32_slowpath)
        /*0014*/ 	.word	0x00000020


	//----- nvinfo : EIATTR_FRAME_SIZE
	.align		4
.L_4:
        /*0018*/ 	.byte	0x04, 0x11
        /*001a*/ 	.short	(.L_6 - .L_5)
	.align		4
.L_5:
        /*001c*/ 	.word	index@($__internal_0_$__cuda_sm20_sqrt_rn_f32_slowpath)
        /*0020*/ 	.word	0x00000020


	//----- nvinfo : EIATTR_FRAME_SIZE
	.align		4
.L_6:
        /*0024*/ 	.byte	0x04, 0x11
        /*0026*/ 	.short	(.L_8 - .L_7)
	.align		4
.L_7:
        /*0028*/ 	.word	index@(_Z22cuda_kernel_texture_2dPhiimf)
        /*002c*/ 	.word	0x00000020


	//----- nvinfo : EIATTR_MIN_STACK_SIZE
	.align		4
.L_8:
        /*0030*/ 	.byte	0x04, 0x12
        /*0032*/ 	.short	(.L_10 - .L_9)
	.align		4
.L_9:
        /*0034*/ 	.word	index@(_Z22cuda_kernel_texture_2dPhiimf)
        /*0038*/ 	.word	0x00000020
.L_10:


//--------------------- .nv.compat                --------------------------
	.section	.nv.compat,"",@"SHT_CUDA_COMPAT_INFO"
	.align	4
        /*0000*/ 	.byte	0x02, 0x09, 0x00, 0x00, 0x02, 0x02, 0x01, 0x00, 0x02, 0x05, 0x05, 0x00, 0x03, 0x07, 0x01, 0x01
        /*0010*/ 	.byte	0x02, 0x03, 0x00, 0x00, 0x02, 0x06, 0x01, 0x00, 0x04, 0x0b, 0x08, 0x00, 0x01, 0x00, 0x00, 0x00
        /*0020*/ 	.byte	0x00, 0x00, 0x00, 0x00


//--------------------- .nv.info._Z22cuda_kernel_texture_2dPhiimf --------------------------
	.section	.nv.info._Z22cuda_kernel_texture_2dPhiimf,"",@"SHT_CUDA_INFO"
	.sectionflags	@""
	.align	4


	//----- nvinfo : EIATTR_CUDA_API_VERSION
	.align		4
        /*0000*/ 	.byte	0x04, 0x37
        /*0002*/ 	.short	(.L_12 - .L_11)
.L_11:
        /*0004*/ 	.word	0x00000082


	//----- nvinfo : EIATTR_KPARAM_INFO
	.align		4
.L_12:
        /*0008*/ 	.byte	0x04, 0x17
        /*000a*/ 	.short	(.L_14 - .L_13)
.L_13:
        /*000c*/ 	.word	0x00000000
        /*0010*/ 	.short	0x0004
        /*0012*/ 	.short	0x0018
        /*0014*/ 	.byte	0x00, 0xf0, 0x11, 0x00


	//----- nvinfo : EIATTR_KPARAM_INFO
	.align		4
.L_14:
        /*0018*/ 	.byte	0x04, 0x17
        /*001a*/ 	.short	(.L_16 - .L_15)
.L_15:
        /*001c*/ 	.word	0x00000000
        /*0020*/ 	.short	0x0003
        /*0022*/ 	.short	0x0010
        /*0024*/ 	.byte	0x00, 0xf0, 0x21, 0x00


	//----- nvinfo : EIATTR_KPARAM_INFO
	.align		4
.L_16:
        /*0028*/ 	.byte	0x04, 0x17
        /*002a*/ 	.short	(.L_18 - .L_17)
.L_17:
        /*002c*/ 	.word	0x00000000
        /*0030*/ 	.short	0x0002
        /*0032*/ 	.short	0x000c
        /*0034*/ 	.byte	0x00, 0xf0, 0x11, 0x00


	//----- nvinfo : EIATTR_KPARAM_INFO
	.align		4
.L_18:
        /*0038*/ 	.byte	0x04, 0x17
        /*003a*/ 	.short	(.L_20 - .L_19)
.L_19:
        /*003c*/ 	.word	0x00000000
        /*0040*/ 	.short	0x0001
        /*0042*/ 	.short	0x0008
        /*0044*/ 	.byte	0x00, 0xf0, 0x11, 0x00


	//----- nvinfo : EIATTR_KPARAM_INFO
	.align		4
.L_20:
        /*0048*/ 	.byte	0x04, 0x17
        /*004a*/ 	.short	(.L_22 - .L_21)
.L_21:
        /*004c*/ 	.word	0x00000000
        /*0050*/ 	.short	0x0000
        /*0052*/ 	.short	0x0000
        /*0054*/ 	.byte	0x00, 0xf5, 0x21, 0x00


	//----- nvinfo : EIATTR_SPARSE_MMA_MASK
	.align		4
.L_22:
        /*0058*/ 	.byte	0x03, 0x50
        /*005a*/ 	.short	0x0000


	//----- nvinfo : EIATTR_MAXREG_COUNT
	.align		4
        /*005c*/ 	.byte	0x03, 0x1b
        /*005e*/ 	.short	0x00ff


	//----- nvinfo : EIATTR_MERCURY_ISA_VERSION
	.align		4
        /*0060*/ 	.byte	0x03, 0x5f
        /*0062*/ 	.short	0x0101


	//----- nvinfo : EIATTR_VRC_CTA_INIT_COUNT
	.align		4
        /*0064*/ 	.byte	0x02, 0x4a
	.zero		1
	.zero		1


	//----- nvinfo : EIATTR_EXIT_INSTR_OFFSETS
	.align		4
        /*0068*/ 	.byte	0x04, 0x1c
        /*006a*/ 	.short	(.L_24 - .L_23)


	//   ....[0]....
.L_23:
        /*006c*/ 	.word	0x000000d0


	//   ....[1]....
        /*0070*/ 	.word	0x000025c0


	//----- nvinfo : EIATTR_CRS_STACK_SIZE
	.align		4
.L_24:
        /*0074*/ 	.byte	0x04, 0x1e
        /*0076*/ 	.short	(.L_26 - .L_25)
.L_25:
        /*0078*/ 	.word	0x00000000


	//----- nvinfo : EIATTR_CBANK_PARAM_SIZE
	.align		4
.L_26:
        /*007c*/ 	.byte	0x03, 0x19
        /*007e*/ 	.short	0x001c


	//----- nvinfo : EIATTR_PARAM_CBANK
	.align		4
        /*0080*/ 	.byte	0x04, 0x0a
        /*0082*/ 	.short	(.L_28 - .L_27)
	.align		4
.L_27:
        /*0084*/ 	.word	index@(.nv.constant0._Z22cuda_kernel_texture_2dPhiimf)
        /*0088*/ 	.short	0x0380
        /*008a*/ 	.short	0x001c


	//----- nvinfo : EIATTR_SW_WAR
	.align		4
.L_28:
        /*008c*/ 	.byte	0x04, 0x36
        /*008e*/ 	.short	(.L_30 - .L_29)
.L_29:
        /*0090*/ 	.word	0x00000008
.L_30:


//--------------------- .nv.callgraph             --------------------------
	.section	.nv.callgraph,"",@"SHT_CUDA_CALLGRAPH"
	.align	4
	.sectionentsize	8
	.align		4
        /*0000*/ 	.word	0x00000000
	.align		4
        /*0004*/ 	.word	0xffffffff
	.align		4
        /*0008*/ 	.word	0x00000000
	.align		4
        /*000c*/ 	.word	0xfffffffe
	.align		4
        /*0010*/ 	.word	0x00000000
	.align		4
        /*0014*/ 	.word	0xfffffffd
	.align		4
        /*0018*/ 	.word	0x00000000
	.align		4
        /*001c*/ 	.word	0xfffffffc


//--------------------- .nv.constant4             --------------------------
	.section	.nv.constant4,"a",@progbits
	.align	8
	.align		8
.nv.constant4:
        /*0000*/ 	.dword	__cudart_i2opi_f


//--------------------- .text._Z22cuda_kernel_texture_2dPhiimf --------------------------
	.section	.text._Z22cuda_kernel_texture_2dPhiimf,"ax",@progbits
	.align	128
        .global         _Z22cuda_kernel_texture_2dPhiimf
        .type           _Z22cuda_kernel_texture_2dPhiimf,@function
        .size           _Z22cuda_kernel_texture_2dPhiimf,(.L_x_80 - _Z22cuda_kernel_texture_2dPhiimf)
        .other          _Z22cuda_kernel_texture_2dPhiimf,@"STO_CUDA_ENTRY STV_DEFAULT"
_Z22cuda_kernel_texture_2dPhiimf:
.text._Z22cuda_kernel_texture_2dPhiimf:
[----:B------:R-:W0:Y:S01]  /*0000*/  LDC R1, c[0x0][0x37c] ;  /* 0x0000df00ff017b82 */ /* 0x000e220000000800 */
[----:B------:R-:W1:Y:S07]  /*0010*/  S2R R0, SR_TID.Y ;  /* 0x0000000000007919 */ /* 0x000e6e0000002200 */
[----:B------:R-:W2:Y:S01]  /*0020*/  LDC R4, c[0x0][0x360] ;  /* 0x0000d800ff047b82 */ /* 0x000ea20000000800 */
[----:B------:R-:W3:Y:S01]  /*0030*/  LDCU.64 UR6, c[0x0][0x388] ;  /* 0x00007100ff0677ac */ /* 0x000ee20008000a00 */
[----:B0-----:R-:W-:Y:S01]  /*0040*/  VIADD R1, R1, 0xffffffe0 ;  /* 0xffffffe001017836 */ /* 0x001fe20000000000 */
[----:B------:R-:W2:Y:S05]  /*0050*/  S2R R3, SR_TID.X ;  /* 0x0000000000037919 */ /* 0x000eaa0000002100 */
[----:B------:R-:W1:Y:S08]  /*0060*/  S2UR UR5, SR_CTAID.Y ;  /* 0x00000000000579c3 */ /* 0x000e700000002600 */
[----:B------:R-:W1:Y:S08]  /*0070*/  LDC R5, c[0x0][0x364] ;  /* 0x0000d900ff057b82 */ /* 0x000e700000000800 */
[----:B------:R-:W2:Y:S01]  /*0080*/  S2UR UR4, SR_CTAID.X ;  /* 0x00000000000479c3 */ /* 0x000ea20000002500 */
[----:B-1----:R-:W-:-:S05]  /*0090*/  IMAD R5, R5, UR5, R0 ;  /* 0x0000000505057c24 */ /* 0x002fca000f8e0200 */
[----:B---3--:R-:W-:Y:S01]  /*00a0*/  ISETP.GE.AND P0, PT, R5, UR7, PT ;  /* 0x0000000705007c0c */ /* 0x008fe2000bf06270 */
[----:B--2---:R-:W-:-:S05]  /*00b0*/  IMAD R4, R4, UR4, R3 ;  /* 0x0000000404047c24 */ /* 0x004fca000f8e0203 */
[----:B------:R-:W-:-:S13]  /*00c0*/  ISETP.GE.OR P0, PT, R4, UR6, P0 ;  /* 0x0000000604007c0c */ /* 0x000fda0008706670 */
[----:B------:R-:W-:Y:S05]  /*00d0*/  @P0 EXIT ;  /* 0x000000000000094d */ /* 0x000fea0003800000 */
[----:B------:R-:W-:Y:S01]  /*00e0*/  I2FP.F32.S32 R9, UR6 ;  /* 0x0000000600097c45 */ /* 0x000fe20008201400 */
[----:B------:R-:W0:Y:S01]  /*00f0*/  LDC.64 R2, c[0x0][0x380] ;  /* 0x0000e000ff027b82 */ /* 0x000e220000000a00 */
[----:B------:R-:W0:Y:S01]  /*0100*/  LDCU.64 UR4, c[0x0][0x390] ;  /* 0x00007200ff0477ac */ /* 0x000e220008000a00 */
[----:B------:R-:W-:Y:S01]  /*0110*/  I2FP.F32.S32 R0, R4 ;  /* 0x0000000400007245 */ /* 0x000fe20000201400 */
[----:B------:R-:W1:Y:S01]  /*0120*/  MUFU.RCP R6, R9 ;  /* 0x0000000900067308 */ /* 0x000e620000001000 */
[----:B------:R-:W-:Y:S03]  /*0130*/  BSSY.RECONVERGENT B0, `(.L_x_0) ;  /* 0x0000011000007945 */ /* 0x000fe60003800200 */
[----:B------:R-:W-:-:S04]  /*0140*/  FADD R0, R0, R0 ;  /* 0x0000000000007221 */ /* 0x000fc80000000000 */
[----:B------:R-:W2:Y:S01]  /*0150*/  FCHK P0, R0, R9 ;  /* 0x0000000900007302 */ /* 0x000ea20000000000 */
[----:B-1----:R-:W-:-:S04]  /*0160*/  FFMA R7, -R9, R6, 1 ;  /* 0x3f80000009077423 */ /* 0x002fc80000000106 */
[----:B------:R-:W-:Y:S01]  /*0170*/  FFMA R11, R6, R7, R6 ;  /* 0x00000007060b7223 */ /* 0x000fe20000000006 */
[----:B0-----:R-:W-:-:S04]  /*0180*/  IMAD.WIDE.U32 R2, R5, UR4, R2 ;  /* 0x0000000405027c25 */ /* 0x001fc8000f8e0002 */
[----:B------:R-:W-:Y:S01]  /*0190*/  FFMA R8, R0, R11, RZ ;  /* 0x0000000b00087223 */ /* 0x000fe200000000ff */
[----:B------:R-:W-:Y:S02]  /*01a0*/  IMAD.SHL.U32 R7, R4, 0x4, RZ ;  /* 0x0000000404077824 */ /* 0x000fe400078e00ff */
[----:B------:R-:W-:Y:S02]  /*01b0*/  IMAD R3, R5, UR5, R3 ;  /* 0x0000000505037c24 */ /* 0x000fe4000f8e0203 */
[----:B------:R-:W-:Y:S01]  /*01c0*/  FFMA R4, -R9, R8, R0 ;  /* 0x0000000809047223 */ /* 0x000fe20000000100 */
[----:B------:R-:W-:-:S04]  /*01d0*/  IMAD.WIDE R6, R7, 0x4, R2 ;  /* 0x0000000407067825 */ /* 0x000fc800078e0202 */
[----:B------:R-:W-:Y:S01]  /*01e0*/  FFMA R4, R11, R4, R8 ;  /* 0x000000040b047223 */ /* 0x000fe20000000008 */
[----:B--2---:R-:W-:Y:S06]  /*01f0*/  @!P0 BRA `(.L_x_1) ;  /* 0x0000000000108947 */ /* 0x004fec0003800000 */
[----:B------:R-:W-:Y:S02]  /*0200*/  MOV R3, R9 ;  /* 0x0000000900037202 */ /* 0x000fe40000000f00 */
[----:B------:R-:W-:-:S07]  /*0210*/  MOV R2, 0x230 ;  /* 0x0000023000027802 */ /* 0x000fce0000000f00 */
[----:B------:R-:W-:Y:S05]  /*0220*/  CALL.REL.NOINC `($__internal_1_$__cuda_sm3x_div_rn_noftz_f32_slowpath) ;  /* 0x00000024003c7944 */ /* 0x000fea0003c00000 */
[----:B------:R-:W-:-:S07]  /*0230*/  IMAD.MOV.U32 R4, RZ, RZ, R0 ;  /* 0x000000ffff047224 */ /* 0x000fce00078e0000 */
.L_x_1:
[----:B------:R-:W-:Y:S05]  /*0240*/  BSYNC.RECONVERGENT B0 ;  /* 0x0000000000007941 */ /* 0x000fea0003800200 */
.L_x_0:
[----:B------:R-:W0:Y:S01]  /*0250*/  LDC R9, c[0x0][0x398] ;  /* 0x0000e600ff097b82 */ /* 0x000e220000000800 */
[----:B------:R-:W-:Y:S01]  /*0260*/  FADD R4, R4, -1 ;  /* 0xbf80000004047421 */ /* 0x000fe20000000000 */
[----:B------:R-:W1:Y:S01]  /*0270*/  LDCU.64 UR6, c[0x0][0x358] ;  /* 0x00006b00ff0677ac */ /* 0x000e620008000a00 */
[----:B------:R-:W-:Y:S02]  /*0280*/  BSSY.RECONVERGENT B0, `(.L_x_2) ;  /* 0x0000041000007945 */ /* 0x000fe40003800200 */
[----:B0-----:R-:W-:-:S04]  /*0290*/  FFMA R9, R4, 10, R9 ;  /* 0x4120000004097823 */ /* 0x001fc80000000009 */
[C---:B------:R-:W-:Y:S01]  /*02a0*/  FMUL R0, R9.reuse, 0.63661974668502807617 ;  /* 0x3f22f98309007820 */ /* 0x040fe20000400000 */
[----:B------:R-:W-:-:S05]  /*02b0*/  FSETP.GE.AND P0, PT, |R9|, 105615, PT ;  /* 0x47ce47800900780b */ /* 0x000fca0003f06200 */
[----:B------:R-:W0:Y:S02]  /*02c0*/  F2I.NTZ R0, R0 ;  /* 0x0000000000007305 */ /* 0x000e240000203100 */
[----:B0-----:R-:W-:-:S05]  /*02d0*/  I2FP.F32.S32 R2, R0 ;  /* 0x0000000000027245 */ /* 0x001fca0000201400 */
[----:B------:R-:W-:-:S04]  /*02e0*/  FFMA R3, R2, -1.5707962512969970703, R9 ;  /* 0xbfc90fda02037823 */ /* 0x000fc80000000009 */
[----:B------:R-:W-:-:S04]  /*02f0*/  FFMA R3, R2, -7.5497894158615963534e-08, R3 ;  /* 0xb3a2216802037823 */ /* 0x000fc80000000003 */
[----:B------:R-:W-:Y:S01]  /*0300*/  FFMA R2, R2, -5.3903029534742383927e-15, R3 ;  /* 0xa7c234c502027823 */ /* 0x000fe20000000003 */
[----:B-1----:R-:W-:Y:S06]  /*0310*/  @!P0 BRA `(.L_x_3) ;  /* 0x0000000000dc8947 */ /* 0x002fec0003800000 */
[----:B------:R-:W-:-:S13]  /*0320*/  FSETP.NEU.AND P0, PT, |R9|, +INF , PT ;  /* 0x7f8000000900780b */ /* 0x000fda0003f0d200 */
[----:B------:R-:W-:Y:S01]  /*0330*/  @!P0 FMUL R2, RZ, R9 ;  /* 0x00000009ff028220 */ /* 0x000fe20000400000 */
[----:B------:R-:W-:Y:S01]  /*0340*/  @!P0 IMAD.MOV.U32 R0, RZ, RZ, RZ ;  /* 0x000000ffff008224 */ /* 0x000fe200078e00ff */
[----:B------:R-:W-:Y:S06]  /*0350*/  @!P0 BRA `(.L_x_3) ;  /* 0x0000000000cc8947 */ /* 0x000fec0003800000 */
[----:B------:R-:W-:Y:S01]  /*0360*/  SHF.L.U32 R2, R9, 0x8, RZ ;  /* 0x0000000809027819 */ /* 0x000fe200000006ff */
[----:B------:R-:W-:Y:S01]  /*0370*/  IMAD.MOV.U32 R8, RZ, RZ, RZ ;  /* 0x000000ffff087224 */ /* 0x000fe200078e00ff */
[----:B------:R-:W0:Y:S01]  /*0380*/  LDCU.64 UR8, c[0x4][URZ] ;  /* 0x01000000ff0877ac */ /* 0x000e220008000a00 */
[----:B------:R-:W-:Y:S01]  /*0390*/  IMAD.MOV.U32 R0, RZ, RZ, R1 ;  /* 0x000000ffff007224 */ /* 0x000fe200078e0001 */
[----:B------:R-:W-:Y:S01]  /*03a0*/  LOP3.LUT R15, R2, 0x80000000, RZ, 0xfc, !PT ;  /* 0x80000000020f7812 */ /* 0x000fe200078efcff */
[----:B------:R-:W-:Y:S01]  /*03b0*/  UMOV UR5, URZ ;  /* 0x000000ff00057c82 */ /* 0x000fe20008000000 */
[----:B------:R-:W-:-:S05]  /*03c0*/  UMOV UR4, URZ ;  /* 0x000000ff00047c82 */ /* 0x000fca0008000000 */
.L_x_4:
[----:B0-----:R-:W-:Y:S01]  /*03d0*/  MOV R10, UR8 ;  /* 0x00000008000a7c02 */ /* 0x001fe20008000f00 */
[----:B------:R-:W-:-:S05]  /*03e0*/  IMAD.U32 R11, RZ, RZ, UR9 ;  /* 0x00000009ff0b7e24 */ /* 0x000fca000f8e00ff */
[----:B------:R-:W2:Y:S01]  /*03f0*/  LDG.E.CONSTANT R2, desc[UR6][R10.64] ;  /* 0x000000060a027981 */ /* 0x000ea2000c1e9900 */
[----:B------:R-:W-:Y:S02]  /*0400*/  UIADD3 UR8, UP0, UPT, UR8, 0x4, URZ ;  /* 0x0000000408087890 */ /* 0x000fe4000ff1e0ff */
[----:B------:R-:W-:Y:S02]  /*0410*/  UIADD3 UR4, UPT, UPT, UR4, 0x1, URZ ;  /* 0x0000000104047890 */ /* 0x000fe4000fffe0ff */
[----:B------:R-:W-:Y:S02]  /*0420*/  UIADD3.X UR9, UPT, UPT, URZ, UR9, URZ, UP0, !UPT ;  /* 0x00000009ff097290 */ /* 0x000fe400087fe4ff */
[----:B------:R-:W-:Y:S01]  /*0430*/  UISETP.NE.AND UP0, UPT, UR4, 0x6, UPT ;  /* 0x000000060400788c */ /* 0x000fe2000bf05270 */
[----:B--2---:R-:W-:-:S03]  /*0440*/  IMAD.WIDE.U32 R2, R2, R15, RZ ;  /* 0x0000000f02027225 */ /* 0x004fc600078e00ff */
[----:B------:R-:W-:-:S04]  /*0450*/  IADD3 R13, P0, PT, R2, R8, RZ ;  /* 0x00000008020d7210 */ /* 0x000fc80007f1e0ff */
[----:B------:R-:W-:Y:S01]  /*0460*/  IADD3.X R8, PT, PT, R3, UR5, RZ, P0, !PT ;  /* 0x0000000503087c10 */ /* 0x000fe200087fe4ff */
[----:B------:R0:W-:Y:S02]  /*0470*/  STL [R0], R13 ;  /* 0x0000000d00007387 */ /* 0x0001e40000100800 */
[----:B0-----:R-:W-:Y:S01]  /*0480*/  VIADD R0, R0, 0x4 ;  /* 0x0000000400007836 */ /* 0x001fe20000000000 */
[----:B------:R-:W-:Y:S06]  /*0490*/  BRA.U UP0, `(.L_x_4) ;  /* 0xfffffffd00cc7547 */ /* 0x000fec000b83ffff */
[----:B------:R-:W-:Y:S01]  /*04a0*/  SHF.R.U32.HI R4, RZ, 0x17, R9 ;  /* 0x00000017ff047819 */ /* 0x000fe20000011609 */
[----:B------:R0:W-:Y:S03]  /*04b0*/  STL [R1+0x18], R8 ;  /* 0x0000180801007387 */ /* 0x0001e60000100800 */
[C---:B------:R-:W-:Y:S02]  /*04c0*/  LOP3.LUT R0, R4.reuse, 0xe0, RZ, 0xc0, !PT ;  /* 0x000000e004007812 */ /* 0x040fe400078ec0ff */
[----:B------:R-:W-:Y:S02]  /*04d0*/  LOP3.LUT P0, RZ, R4, 0x1f, RZ, 0xc0, !PT ;  /* 0x0000001f04ff7812 */ /* 0x000fe4000780c0ff */
[----:B------:R-:W-:-:S04]  /*04e0*/  IADD3 R0, PT, PT, R0, -0x80, RZ ;  /* 0xffffff8000007810 */ /* 0x000fc80007ffe0ff */
[----:B------:R-:W-:-:S05]  /*04f0*/  SHF.R.U32.HI R0, RZ, 0x5, R0 ;  /* 0x00000005ff007819 */ /* 0x000fca0000011600 */
[----:B------:R-:W-:-:S05]  /*0500*/  IMAD R12, R0, -0x4, R1 ;  /* 0xfffffffc000c7824 */ /* 0x000fca00078e0201 */
[----:B------:R-:W2:Y:S04]  /*0510*/  LDL R0, [R12+0x18] ;  /* 0x000018000c007983 */ /* 0x000ea80000100800 */
[----:B------:R-:W2:Y:S04]  /*0520*/  LDL R3, [R12+0x14] ;  /* 0x000014000c037983 */ /* 0x000ea80000100800 */
[----:B------:R-:W3:Y:S01]  /*0530*/  @P0 LDL R2, [R12+0x10] ;  /* 0x000010000c020983 */ /* 0x000ee20000100800 */
[----:B------:R-:W-:Y:S01]  /*0540*/  LOP3.LUT R4, R4, 0x1f, RZ, 0xc0, !PT ;  /* 0x0000001f04047812 */ /* 0x000fe200078ec0ff */
[----:B------:R-:W-:Y:S01]  /*0550*/  UMOV UR4, 0x54442d19 ;  /* 0x54442d1900047882 */ /* 0x000fe20000000000 */
[----:B------:R-:W-:-:S02]  /*0560*/  UMOV UR5, 0x3bf921fb ;  /* 0x3bf921fb00057882 */ /* 0x000fc40000000000 */
[-C--:B--2---:R-:W-:Y:S02]  /*0570*/  @P0 SHF.L.W.U32.HI R0, R3, R4.reuse, R0 ;  /* 0x0000000403000219 */ /* 0x084fe40000010e00 */
[----:B---3--:R-:W-:Y:S02]  /*0580*/  @P0 SHF.L.W.U32.HI R3, R2, R4, R3 ;  /* 0x0000000402030219 */ /* 0x008fe40000010e03 */
[----:B------:R-:W-:Y:S02]  /*0590*/  ISETP.GE.AND P0, PT, R9, RZ, PT ;  /* 0x000000ff0900720c */ /* 0x000fe40003f06270 */
[C---:B------:R-:W-:Y:S01]  /*05a0*/  SHF.L.W.U32.HI R2, R3.reuse, 0x2, R0 ;  /* 0x0000000203027819 */ /* 0x040fe20000010e00 */
[----:B------:R-:W-:-:S03]  /*05b0*/  IMAD.SHL.U32 R3, R3, 0x4, RZ ;  /* 0x0000000403037824 */ /* 0x000fc600078e00ff */
[----:B------:R-:W-:Y:S02]  /*05c0*/  SHF.R.S32.HI R4, RZ, 0x1f, R2 ;  /* 0x0000001fff047819 */ /* 0x000fe40000011402 */
[----:B------:R-:W-:Y:S02]  /*05d0*/  LOP3.LUT R9, R2, R9, RZ, 0x3c, !PT ;  /* 0x0000000902097212 */ /* 0x000fe400078e3cff */
[C---:B------:R-:W-:Y:S02]  /*05e0*/  LOP3.LUT R10, R4.reuse, R3, RZ, 0x3c, !PT ;  /* 0x00000003040a7212 */ /* 0x040fe400078e3cff */
[----:B------:R-:W-:Y:S02]  /*05f0*/  LOP3.LUT R11, R4, R2, RZ, 0x3c, !PT ;  /* 0x00000002040b7212 */ /* 0x000fe400078e3cff */
[----:B------:R-:W-:Y:S02]  /*0600*/  SHF.R.U32.HI R3, RZ, 0x1e, R0 ;  /* 0x0000001eff037819 */ /* 0x000fe40000011600 */
[----:B------:R-:W-:-:S02]  /*0610*/  ISETP.GE.AND P1, PT, R9, RZ, PT ;  /* 0x000000ff0900720c */ /* 0x000fc40003f26270 */
[----:B------:R-:W1:Y:S01]  /*0620*/  I2F.F64.S64 R10, R10 ;  /* 0x0000000a000a7312 */ /* 0x000e620000301c00 */
[----:B------:R-:W-:-:S05]  /*0630*/  LEA.HI R0, R2, R3, RZ, 0x1 ;  /* 0x0000000302007211 */ /* 0x000fca00078f08ff */
[----:B------:R-:W-:-:S05]  /*0640*/  IMAD.MOV R2, RZ, RZ, -R0 ;  /* 0x000000ffff027224 */ /* 0x000fca00078e0a00 */
[----:B------:R-:W-:Y:S01]  /*0650*/  @!P0 MOV R0, R2 ;  /* 0x0000000200008202 */ /* 0x000fe20000000f00 */
[----:B-1----:R-:W-:-:S10]  /*0660*/  DMUL R12, R10, UR4 ;  /* 0x000000040a0c7c28 */ /* 0x002fd40008000000 */
[----:B------:R-:W1:Y:S02]  /*0670*/  F2F.F32.F64 R12, R12 ;  /* 0x0000000c000c7310 */ /* 0x000e640000301000 */
[----:B01----:R-:W-:-:S07]  /*0680*/  FSEL R2, -R12, R12, !P1 ;  /* 0x0000000c0c027208 */ /* 0x003fce0004800100 */
.L_x_3:
[----:B------:R-:W-:Y:S05]  /*0690*/  BSYNC.RECONVERGENT B0 ;  /* 0x0000000000007941 */ /* 0x000fea0003800200 */
.L_x_2:
[----:B------:R-:W0:Y:S01]  /*06a0*/  LDCU UR4, c[0x0][0x38c] ;  /* 0x00007180ff0477ac */ /* 0x000e220008000800 */
[----:B------:R-:W-:Y:S01]  /*06b0*/  LOP3.LUT R8, R0, 0x1, RZ, 0xc0, !PT ;  /* 0x0000000100087812 */ /* 0x000fe200078ec0ff */
[----:B------:R-:W-:Y:S02]  /*06c0*/  IMAD.MOV.U32 R4, RZ, RZ, 0x37cbac00 ;  /* 0x37cbac00ff047424 */ /* 0x000fe400078e00ff */
[----:B------:R-:W-:Y:S01]  /*06d0*/  FMUL R9, R2, R2 ;  /* 0x0000000202097220 */ /* 0x000fe20000400000 */
[----:B------:R-:W-:Y:S01]  /*06e0*/  IMAD.MOV.U32 R10, RZ, RZ, 0x3e2aaaa8 ;  /* 0x3e2aaaa8ff0a7424 */ /* 0x000fe200078e00ff */
[----:B------:R-:W-:Y:S01]  /*06f0*/  ISETP.NE.U32.AND P0, PT, R8, 0x1, PT ;  /* 0x000000010800780c */ /* 0x000fe20003f05070 */
[----:B------:R-:W-:Y:S02]  /*0700*/  HFMA2 R8, -RZ, RZ, 1.0078125, -8.98838043212890625e-05 ;  /* 0x3c0885e4ff087431 */ /* 0x000fe400000001ff */
[----:B------:R-:W-:Y:S01]  /*0710*/  FFMA R4, R9, R4, -0.0013887860113754868507 ;  /* 0xbab607ed09047423 */ /* 0x000fe20000000004 */
[----:B------:R-:W-:Y:S01]  /*0720*/  BSSY.RECONVERGENT B0, `(.L_x_5) ;  /* 0x000001c000007945 */ /* 0x000fe20003800200 */
[----:B------:R-:W-:-:S03]  /*0730*/  FSEL R10, -R10, -0.4999999701976776123, !P0 ;  /* 0xbeffffff0a0a7808 */ /* 0x000fc60004000100 */
[----:B------:R-:W-:Y:S02]  /*0740*/  FSEL R4, R4, -0.00019574658654164522886, P0 ;  /* 0xb94d415304047808 */ /* 0x000fe40000000000 */
[----:B------:R-:W-:Y:S02]  /*0750*/  FSEL R8, R8, 0.041666727513074874878, !P0 ;  /* 0x3d2aaabb08087808 */ /* 0x000fe40004000000 */
[----:B0-----:R-:W-:-:S03]  /*0760*/  I2FP.F32.U32 R3, UR4 ;  /* 0x0000000400037c45 */ /* 0x001fc60008201000 */
[C---:B------:R-:W-:Y:S01]  /*0770*/  FFMA R8, R9.reuse, R4, R8 ;  /* 0x0000000409087223 */ /* 0x040fe20000000008 */
[----:B------:R-:W0:Y:S01]  /*0780*/  MUFU.RCP R12, R3 ;  /* 0x00000003000c7308 */ /* 0x000e220000001000 */
[----:B------:R-:W-:Y:S02]  /*0790*/  IADD3 R4, PT, PT, R0, 0x1, RZ ;  /* 0x0000000100047810 */ /* 0x000fe40007ffe0ff */
[----:B------:R-:W-:Y:S01]  /*07a0*/  FSEL R0, R2, 1, !P0 ;  /* 0x3f80000002007808 */ /* 0x000fe20004000000 */
[C---:B------:R-:W-:Y:S01]  /*07b0*/  FFMA R8, R9.reuse, R8, R10 ;  /* 0x0000000809087223 */ /* 0x040fe2000000000a */
[----:B------:R-:W-:Y:S02]  /*07c0*/  I2FP.F32.U32 R2, R5 ;  /* 0x0000000500027245 */ /* 0x000fe40000201000 */
[----:B------:R-:W-:Y:S01]  /*07d0*/  LOP3.LUT P1, RZ, R4, 0x2, RZ, 0xc0, !PT ;  /* 0x0000000204ff7812 */ /* 0x000fe2000782c0ff */
[----:B------:R-:W-:Y:S02]  /*07e0*/  FFMA R9, R9, R0, RZ ;  /* 0x0000000009097223 */ /* 0x000fe400000000ff */
[----:B------:R-:W-:-:S02]  /*07f0*/  FADD R2, R2, R2 ;  /* 0x0000000202027221 */ /* 0x000fc40000000000 */
[----:B------:R-:W-:Y:S01]  /*0800*/  FFMA R9, R9, R8, R0 ;  /* 0x0000000809097223 */ /* 0x000fe20000000000 */
[----:B------:R-:W-:Y:S01]  /*0810*/  IMAD.MOV.U32 R8, RZ, RZ, 0x3f000000 ;  /* 0x3f000000ff087424 */ /* 0x000fe200078e00ff */
[----:B------:R-:W1:Y:S01]  /*0820*/  FCHK P0, R2, R3 ;  /* 0x0000000302007302 */ /* 0x000e620000000000 */
[----:B0-----:R-:W-:-:S05]  /*0830*/  FFMA R11, -R3, R12, 1 ;  /* 0x3f800000030b7423 */ /* 0x001fca000000010c */
[----:B------:R-:W-:Y:S01]  /*0840*/  @P1 FADD R9, RZ, -R9 ;  /* 0x80000009ff091221 */ /* 0x000fe20000000000 */
[----:B------:R-:W-:-:S03]  /*0850*/  FFMA R11, R12, R11, R12 ;  /* 0x0000000b0c0b7223 */ /* 0x000fc6000000000c */
[----:B------:R-:W-:Y:S01]  /*0860*/  FFMA R9, R9, R8, 0.5 ;  /* 0x3f00000009097423 */ /* 0x000fe20000000008 */
[----:B------:R-:W-:-:S04]  /*0870*/  FFMA R0, R2, R11, RZ ;  /* 0x0000000b02007223 */ /* 0x000fc800000000ff */
[----:B------:R-:W-:-:S04]  /*0880*/  FFMA R4, -R3, R0, R2 ;  /* 0x0000000003047223 */ /* 0x000fc80000000102 */
[----:B------:R-:W-:Y:S01]  /*0890*/  FFMA R0, R11, R4, R0 ;  /* 0x000000040b007223 */ /* 0x000fe20000000000 */
[----:B-1----:R-:W-:Y:S06]  /*08a0*/  @!P0 BRA `(.L_x_6) ;  /* 0x00000000000c8947 */ /* 0x002fec0003800000 */
[----:B------:R-:W-:Y:S02]  /*08b0*/  MOV R0, R2 ;  /* 0x0000000200007202 */ /* 0x000fe40000000f00 */
[----:B------:R-:W-:-:S07]  /*08c0*/  MOV R2, 0x8e0 ;  /* 0x000008e000027802 */ /* 0x000fce0000000f00 */
[----:B------:R-:W-:Y:S05]  /*08d0*/  CALL.REL.NOINC `($__internal_1_$__cuda_sm3x_div_rn_noftz_f32_slowpath) ;  /* 0x0000001c00907944 */ /* 0x000fea0003c00000 */
.L_x_6:
[----:B------:R-:W-:Y:S05]  /*08e0*/  BSYNC.RECONVERGENT B0 ;  /* 0x0000000000007941 */ /* 0x000fea0003800200 */
.L_x_5:
[----:B------:R-:W0:Y:S01]  /*08f0*/  LDC R13, c[0x0][0x398] ;  /* 0x0000e600ff0d7b82 */ /* 0x000e220000000800 */
[----:B------:R-:W-:Y:S01]  /*0900*/  FADD R0, R0, -1 ;  /* 0xbf80000000007421 */ /* 0x000fe20000000000 */
[----:B------:R-:W-:Y:S03]  /*0910*/  BSSY.RECONVERGENT B0, `(.L_x_7) ;  /* 0x0000041000007945 */ /* 0x000fe60003800200 */
        /* <DEDUP_REMOVED lines=8> */
[----:B------:R-:W-:Y:S06]  /*09a0*/  @!P0 BRA `(.L_x_8) ;  /* 0x0000000000dc8947 */ /* 0x000fec0003800000 */
[----:B------:R-:W-:-:S13]  /*09b0*/  FSETP.NEU.AND P0, PT, |R5|, +INF , PT ;  /* 0x7f8000000500780b */ /* 0x000fda0003f0d200 */
[----:B------:R-:W-:Y:S01]  /*09c0*/  @!P0 FMUL R3, RZ, R5 ;  /* 0x00000005ff038220 */ /* 0x000fe20000400000 */
[----:B------:R-:W-:Y:S01]  /*09d0*/  @!P0 IMAD.MOV.U32 R0, RZ, RZ, RZ ;  /* 0x000000ffff008224 */ /* 0x000fe200078e00ff */
[----:B------:R-:W-:Y:S06]  /*09e0*/  @!P0 BRA `(.L_x_8) ;  /* 0x0000000000cc8947 */ /* 0x000fec0003800000 */
[----:B------:R-:W-:Y:S01]  /*09f0*/  SHF.L.U32 R2, R5, 0x8, RZ ;  /* 0x0000000805027819 */ /* 0x000fe200000006ff */
[----:B------:R-:W-:Y:S01]  /*0a00*/  IMAD.MOV.U32 R8, RZ, RZ, RZ ;  /* 0x000000ffff087224 */ /* 0x000fe200078e00ff */
[----:B------:R-:W-:Y:S01]  /*0a10*/  MOV R0, R1 ;  /* 0x0000000100007202 */ /* 0x000fe20000000f00 */
[----:B------:R-:W0:Y:S01]  /*0a20*/  LDCU.64 UR8, c[0x4][URZ] ;  /* 0x01000000ff0877ac */ /* 0x000e220008000a00 */
[----:B------:R-:W-:Y:S01]  /*0a30*/  LOP3.LUT R17, R2, 0x80000000, RZ, 0xfc, !PT ;  /* 0x8000000002117812 */ /* 0x000fe200078efcff */
[----:B------:R-:W-:Y:S01]  /*0a40*/  UMOV UR5, URZ ;  /* 0x000000ff00057c82 */ /* 0x000fe20008000000 */
[----:B------:R-:W-:-:S05]  /*0a50*/  UMOV UR4, URZ ;  /* 0x000000ff00047c82 */ /* 0x000fca0008000000 */
.L_x_9:
[----:B0-----:R-:W-:Y:S01]  /*0a60*/  IMAD.U32 R10, RZ, RZ, UR8 ;  /* 0x00000008ff0a7e24 */ /* 0x001fe2000f8e00ff */
[----:B------:R-:W-:-:S05]  /*0a70*/  MOV R11, UR9 ;  /* 0x00000009000b7c02 */ /* 0x000fca0008000f00 */
        /* <DEDUP_REMOVED lines=36> */
[----:B------:R-:W-:-:S04]  /*0cc0*/  LEA.HI R0, R2, R3, RZ, 0x1 ;  /* 0x0000000302007211 */ /* 0x000fc800078f08ff */
[----:B------:R-:W-:-:S05]  /*0cd0*/  IADD3 R2, PT, PT, -R0, RZ, RZ ;  /* 0x000000ff00027210 */ /* 0x000fca0007ffe1ff */
[----:B------:R-:W-:Y:S01]  /*0ce0*/  @!P0 IMAD.MOV.U32 R0, RZ, RZ, R2 ;  /* 0x000000ffff008224 */ /* 0x000fe200078e0002 */
[----:B-1----:R-:W-:-:S10]  /*0cf0*/  DMUL R14, R10, UR4 ;  /* 0x000000040a0e7c28 */ /* 0x002fd40008000000 */
[----:B------:R-:W1:Y:S02]  /*0d00*/  F2F.F32.F64 R14, R14 ;  /* 0x0000000e000e7310 */ /* 0x000e640000301000 */
[----:B01----:R-:W-:-:S07]  /*0d10*/  FSEL R3, -R14, R14, !P1 ;  /* 0x0000000e0e037208 */ /* 0x003fce0004800100 */
.L_x_8:
[----:B------:R-:W-:Y:S05]  /*0d20*/  BSYNC.RECONVERGENT B0 ;  /* 0x0000000000007941 */ /* 0x000fea0003800200 */
.L_x_7:
[----:B------:R-:W-:Y:S01]  /*0d30*/  LOP3.LUT R4, R0, 0x1, RZ, 0xc0, !PT ;  /* 0x0000000100047812 */ /* 0x000fe200078ec0ff */
[----:B------:R-:W-:Y:S01]  /*0d40*/  FMUL R2, R13, 0.63661974668502807617 ;  /* 0x3f22f9830d027820 */ /* 0x000fe20000400000 */
[----:B------:R-:W-:Y:S01]  /*0d50*/  MOV R12, 0x37cbac00 ;  /* 0x37cbac00000c7802 */ /* 0x000fe20000000f00 */
[----:B------:R-:W-:Y:S01]  /*0d60*/  FMUL R5, R3, R3 ;  /* 0x0000000303057220 */ /* 0x000fe20000400000 */
[----:B------:R-:W-:Y:S01]  /*0d70*/  ISETP.NE.U32.AND P0, PT, R4, 0x1, PT ;  /* 0x000000010400780c */ /* 0x000fe20003f05070 */
[----:B------:R-:W-:Y:S01]  /*0d80*/  IMAD.MOV.U32 R14, RZ, RZ, 0x3c0885e4 ;  /* 0x3c0885e4ff0e7424 */ /* 0x000fe200078e00ff */
[----:B------:R-:W-:Y:S01]  /*0d90*/  IADD3 R0, PT, PT, R0, 0x1, RZ ;  /* 0x0000000100007810 */ /* 0x000fe20007ffe0ff */
[----:B------:R-:W-:Y:S01]  /*0da0*/  FFMA R4, R5, R12, -0.0013887860113754868507 ;  /* 0xbab607ed05047423 */ /* 0x000fe2000000000c */
[----:B------:R-:W0:Y:S01]  /*0db0*/  F2I.NTZ R2, R2 ;  /* 0x0000000200027305 */ /* 0x000e220000203100 */
[----:B------:R-:W-:Y:S01]  /*0dc0*/  IMAD.MOV.U32 R15, RZ, RZ, 0x3e2aaaa8 ;  /* 0x3e2aaaa8ff0f7424 */ /* 0x000fe200078e00ff */
[----:B------:R-:W-:Y:S01]  /*0dd0*/  FSEL R8, R14, 0.041666727513074874878, !P0 ;  /* 0x3d2aaabb0e087808 */ /* 0x000fe20004000000 */
[----:B------:R-:W-:Y:S01]  /*0de0*/  HFMA2 R16, -RZ, RZ, 1.75, 0 ;  /* 0x3f000000ff107431 */ /* 0x000fe200000001ff */
[----:B------:R-:W-:-:S02]  /*0df0*/  FSEL R4, R4, -0.00019574658654164522886, P0 ;  /* 0xb94d415304047808 */ /* 0x000fc40000000000 */
[----:B------:R-:W-:Y:S02]  /*0e00*/  LOP3.LUT P1, RZ, R0, 0x2, RZ, 0xc0, !PT ;  /* 0x0000000200ff7812 */ /* 0x000fe4000782c0ff */
[----:B------:R-:W-:Y:S01]  /*0e10*/  FSEL R0, R3, 1, !P0 ;  /* 0x3f80000003007808 */ /* 0x000fe20004000000 */
[----:B------:R-:W-:Y:S01]  /*0e20*/  FFMA R4, R5, R4, R8 ;  /* 0x0000000405047223 */ /* 0x000fe20000000008 */
[----:B------:R-:W-:Y:S02]  /*0e30*/  FSEL R8, -R15, -0.4999999701976776123, !P0 ;  /* 0xbeffffff0f087808 */ /* 0x000fe40004000100 */
[----:B------:R-:W-:Y:S02]  /*0e40*/  FSETP.GE.AND P0, PT, |R13|, 105615, PT ;  /* 0x47ce47800d00780b */ /* 0x000fe40003f06200 */
[----:B0-----:R-:W-:Y:S01]  /*0e50*/  I2FP.F32.S32 R10, R2 ;  /* 0x00000002000a7245 */ /* 0x001fe20000201400 */
[C---:B------:R-:W-:Y:S01]  /*0e60*/  FFMA R4, R5.reuse, R4, R8 ;  /* 0x0000000405047223 */ /* 0x040fe20000000008 */
[----:B------:R-:W-:-:S03]  /*0e70*/  FFMA R5, R5, R0, RZ ;  /* 0x0000000005057223 */ /* 0x000fc600000000ff */
[----:B------:R-:W-:Y:S01]  /*0e80*/  FFMA R3, R10, -1.5707962512969970703, R13 ;  /* 0xbfc90fda0a037823 */ /* 0x000fe2000000000d */
[----:B------:R-:W-:-:S03]  /*0e90*/  FFMA R5, R5, R4, R0 ;  /* 0x0000000405057223 */ /* 0x000fc60000000000 */
[----:B------:R-:W-:Y:S01]  /*0ea0*/  FFMA R3, R10, -7.5497894158615963534e-08, R3 ;  /* 0xb3a221680a037823 */ /* 0x000fe20000000003 */
[----:B------:R-:W-:-:S03]  /*0eb0*/  @P1 FADD R5, RZ, -R5 ;  /* 0x80000005ff051221 */ /* 0x000fc60000000000 */
[----:B------:R-:W-:Y:S01]  /*0ec0*/  FFMA R0, R10, -5.3903029534742383927e-15, R3 ;  /* 0xa7c234c50a007823 */ /* 0x000fe20000000003 */
[----:B------:R-:W-:Y:S01]  /*0ed0*/  FFMA R8, R5, R16, 0.5 ;  /* 0x3f00000005087423 */ /* 0x000fe20000000010 */
[----:B------:R-:W-:Y:S06]  /*0ee0*/  @!P0 BRA `(.L_x_10) ;  /* 0x0000000000dc8947 */ /* 0x000fec0003800000 */
[----:B------:R-:W-:-:S13]  /*0ef0*/  FSETP.NEU.AND P0, PT, |R13|, +INF , PT ;  /* 0x7f8000000d00780b */ /* 0x000fda0003f0d200 */
[----:B------:R-:W-:Y:S01]  /*0f00*/  @!P0 FMUL R0, RZ, R13 ;  /* 0x0000000dff008220 */ /* 0x000fe20000400000 */
[----:B------:R-:W-:Y:S01]  /*0f10*/  @!P0 IMAD.MOV.U32 R2, RZ, RZ, RZ ;  /* 0x000000ffff028224 */ /* 0x000fe200078e00ff */
[----:B------:R-:W-:Y:S06]  /*0f20*/  @!P0 BRA `(.L_x_10) ;  /* 0x0000000000cc8947 */ /* 0x000fec0003800000 */
[----:B------:R-:W-:Y:S01]  /*0f30*/  SHF.L.U32 R2, R13, 0x8, RZ ;  /* 0x000000080d027819 */ /* 0x000fe200000006ff */
[----:B------:R-:W-:Y:S01]  /*0f40*/  IMAD.MOV.U32 R4, RZ, RZ, RZ ;  /* 0x000000ffff047224 */ /* 0x000fe200078e00ff */
[----:B------:R-:W-:Y:S01]  /*0f50*/  MOV R19, RZ ;  /* 0x000000ff00137202 */ /* 0x000fe20000000f00 */
[----:B------:R-:W-:Y:S01]  /*0f60*/  IMAD.MOV.U32 R0, RZ, RZ, R1 ;  /* 0x000000ffff007224 */ /* 0x000fe200078e0001 */
[----:B------:R-:W-:Y:S01]  /*0f70*/  LOP3.LUT R5, R2, 0x80000000, RZ, 0xfc, !PT ;  /* 0x8000000002057812 */ /* 0x000fe200078efcff */
[----:B------:R-:W0:Y:S01]  /*0f80*/  LDCU.64 UR8, c[0x4][URZ] ;  /* 0x01000000ff0877ac */ /* 0x000e220008000a00 */
[----:B------:R-:W-:-:S05]  /*0f90*/  UMOV UR4, URZ ;  /* 0x000000ff00047c82 */ /* 0x000fca0008000000 */
.L_x_11:
        /* <DEDUP_REMOVED lines=9> */
[----:B------:R-:W-:Y:S01]  /*1030*/  IADD3.X R4, PT, PT, R3, R19, RZ, P0, !PT ;  /* 0x0000001303047210 */ /* 0x000fe200007fe4ff */
        /* <DEDUP_REMOVED lines=19> */
[C-C-:B------:R-:W-:Y:S01]  /*1170*/  SHF.L.W.U32.HI R0, R2.reuse, 0x2, R3.reuse ;  /* 0x0000000202007819 */ /* 0x140fe20000010e03 */
[----:B------:R-:W-:Y:S01]  /*1180*/  IMAD.SHL.U32 R2, R2, 0x4, RZ ;  /* 0x0000000402027824 */ /* 0x000fe200078e00ff */
[----:B------:R-:W-:Y:S02]  /*1190*/  SHF.R.U32.HI R3, RZ, 0x1e, R3 ;  /* 0x0000001eff037819 */ /* 0x000fe40000011603 */
[----:B------:R-:W-:-:S02]  /*11a0*/  SHF.R.S32.HI R5, RZ, 0x1f, R0 ;  /* 0x0000001fff057819 */ /* 0x000fc40000011400 */
[C---:B------:R-:W-:Y:S02]  /*11b0*/  LOP3.LUT R13, R0.reuse, R13, RZ, 0x3c, !PT ;  /* 0x0000000d000d7212 */ /* 0x040fe400078e3cff */
[C---:B------:R-:W-:Y:S02]  /*11c0*/  LOP3.LUT R10, R5.reuse, R2, RZ, 0x3c, !PT ;  /* 0x00000002050a7212 */ /* 0x040fe400078e3cff */
[----:B------:R-:W-:Y:S02]  /*11d0*/  LOP3.LUT R11, R5, R0, RZ, 0x3c, !PT ;  /* 0x00000000050b7212 */ /* 0x000fe400078e3cff */
[----:B------:R-:W-:Y:S02]  /*11e0*/  LEA.HI R2, R0, R3, RZ, 0x1 ;  /* 0x0000000300027211 */ /* 0x000fe400078f08ff */
[----:B------:R-:W-:Y:S02]  /*11f0*/  ISETP.GE.AND P1, PT, R13, RZ, PT ;  /* 0x000000ff0d00720c */ /* 0x000fe40003f26270 */
[----:B------:R-:W0:Y:S01]  /*1200*/  I2F.F64.S64 R10, R10 ;  /* 0x0000000a000a7312 */ /* 0x000e220000301c00 */
[----:B------:R-:W-:-:S05]  /*1210*/  IADD3 R0, PT, PT, -R2, RZ, RZ ;  /* 0x000000ff02007210 */ /* 0x000fca0007ffe1ff */
[----:B------:R-:W-:Y:S01]  /*1220*/  @!P0 IMAD.MOV.U32 R2, RZ, RZ, R0 ;  /* 0x000000ffff028224 */ /* 0x000fe200078e0000 */
[----:B0-----:R-:W-:-:S10]  /*1230*/  DMUL R4, R10, UR4 ;  /* 0x000000040a047c28 */ /* 0x001fd40008000000 */
[----:B------:R-:W0:Y:S02]  /*1240*/  F2F.F32.F64 R4, R4 ;  /* 0x0000000400047310 */ /* 0x000e240000301000 */
[----:B0-----:R-:W-:-:S07]  /*1250*/  FSEL R0, -R4, R4, !P1 ;  /* 0x0000000404007208 */ /* 0x001fce0004800100 */
.L_x_10:
[----:B------:R-:W-:Y:S01]  /*1260*/  FMUL R3, R0, R0 ;  /* 0x0000000000037220 */ /* 0x000fe20000400000 */
[----:B------:R-:W-:Y:S01]  /*1270*/  LOP3.LUT R4, R2, 0x1, RZ, 0xc0, !PT ;  /* 0x0000000102047812 */ /* 0x000fe200078ec0ff */
[----:B------:R-:W-:Y:S01]  /*1280*/  BSSY.RECONVERGENT B0, `(.L_x_12) ;  /* 0x000001d000007945 */ /* 0x000fe20003800200 */
[----:B------:R-:W-:Y:S01]  /*1290*/  FSET.BF.GT.AND R9, R9, 0.5, PT ;  /* 0x3f0000000909780a */ /* 0x000fe20003804000 */
[----:B------:R-:W-:Y:S01]  /*12a0*/  FFMA R12, R3, R12, -0.0013887860113754868507 ;  /* 0xbab607ed030c7423 */ /* 0x000fe2000000000c */
[----:B------:R-:W-:Y:S02]  /*12b0*/  ISETP.NE.U32.AND P0, PT, R4, 0x1, PT ;  /* 0x000000010400780c */ /* 0x000fe40003f05070 */
[----:B------:R-:W-:Y:S01]  /*12c0*/  IADD3 R2, PT, PT, R2, 0x1, RZ ;  /* 0x0000000102027810 */ /* 0x000fe20007ffe0ff */
[----:B------:R-:W-:Y:S01]  /*12d0*/  VIADD R4, R9, 0xf3000000 ;  /* 0xf300000009047836 */ /* 0x000fe20000000000 */
[----:B------:R-:W-:Y:S02]  /*12e0*/  FSEL R14, R14, 0.041666727513074874878, !P0 ;  /* 0x3d2aaabb0e0e7808 */ /* 0x000fe40004000000 */
[----:B------:R-:W-:-:S02]  /*12f0*/  FSEL R12, R12, -0.00019574658654164522886, P0 ;  /* 0xb94d41530c0c7808 */ /* 0x000fc40000000000 */
[----:B------:R-:W-:Y:S02]  /*1300*/  FSEL R15, -R15, -0.4999999701976776123, !P0 ;  /* 0xbeffffff0f0f7808 */ /* 0x000fe40004000100 */
[----:B------:R-:W-:Y:S01]  /*1310*/  LOP3.LUT P1, RZ, R2, 0x2, RZ, 0xc0, !PT ;  /* 0x0000000202ff7812 */ /* 0x000fe2000782c0ff */
[C---:B------:R-:W-:Y:S01]  /*1320*/  FFMA R12, R3.reuse, R12, R14 ;  /* 0x0000000c030c7223 */ /* 0x040fe2000000000e */
[----:B------:R-:W-:Y:S01]  /*1330*/  FSEL R0, R0, 1, !P0 ;  /* 0x3f80000000007808 */ /* 0x000fe20004000000 */
[----:B------:R0:W1:Y:S01]  /*1340*/  MUFU.RSQ R2, R9 ;  /* 0x0000000900027308 */ /* 0x0000620000001400 */
[----:B------:R-:W-:Y:S01]  /*1350*/  ISETP.GT.U32.AND P0, PT, R4, 0x727fffff, PT ;  /* 0x727fffff0400780c */ /* 0x000fe20003f04070 */
[C---:B------:R-:W-:Y:S02]  /*1360*/  FFMA R12, R3.reuse, R12, R15 ;  /* 0x0000000c030c7223 */ /* 0x040fe4000000000f */
[----:B------:R-:W-:-:S04]  /*1370*/  FFMA R3, R3, R0, RZ ;  /* 0x0000000003037223 */ /* 0x000fc800000000ff */
[----:B------:R-:W-:-:S04]  /*1380*/  FFMA R3, R3, R12, R0 ;  /* 0x0000000c03037223 */ /* 0x000fc80000000000 */
[----:B------:R-:W-:-:S04]  /*1390*/  @P1 FADD R3, RZ, -R3 ;  /* 0x80000003ff031221 */ /* 0x000fc80000000000 */
[----:B------:R-:W-:Y:S01]  /*13a0*/  FFMA R16, R3, R16, 0.5 ;  /* 0x3f00000003107423 */ /* 0x000fe20000000010 */
[----:B01----:R-:W-:Y:S06]  /*13b0*/  @!P0 BRA `(.L_x_13) ;  /* 0x0000000000148947 */ /* 0x003fec0003800000 */
[----:B------:R-:W-:Y:S02]  /*13c0*/  MOV R0, R9 ;  /* 0x0000000900007202 */ /* 0x000fe40000000f00 */
[----:B------:R-:W-:-:S07]  /*13d0*/  MOV R2, 0x13f0 ;  /* 0x000013f000027802 */ /* 0x000fce0000000f00 */
[----:B------:R-:W-:Y:S05]  /*13e0*/  CALL.REL.NOINC `($__internal_0_$__cuda_sm20_sqrt_rn_f32_slowpath) ;  /* 0x0000001000787944 */ /* 0x000fea0003c00000 */
[----:B------:R-:W-:Y:S01]  /*13f0*/  IMAD.MOV.U32 R4, RZ, RZ, R9 ;  /* 0x000000ffff047224 */ /* 0x000fe200078e0009 */
[----:B------:R-:W-:Y:S06]  /*1400*/  BRA `(.L_x_14) ;  /* 0x0000000000107947 */ /* 0x000fec0003800000 */
.L_x_13:
[----:B------:R-:W-:Y:S01]  /*1410*/  FMUL.FTZ R4, R9, R2 ;  /* 0x0000000209047220 */ /* 0x000fe20000410000 */
[----:B------:R-:W-:-:S03]  /*1420*/  FMUL.FTZ R0, R2, 0.5 ;  /* 0x3f00000002007820 */ /* 0x000fc60000410000 */
[----:B------:R-:W-:-:S04]  /*1430*/  FFMA R3, -R4, R4, R9 ;  /* 0x0000000404037223 */ /* 0x000fc80000000109 */
[----:B------:R-:W-:-:S07]  /*1440*/  FFMA R4, R3, R0, R4 ;  /* 0x0000000003047223 */ /* 0x000fce0000000004 */
.L_x_14:
[----:B------:R-:W-:Y:S05]  /*1450*/  BSYNC.RECONVERGENT B0 ;  /* 0x0000000000007941 */ /* 0x000fea0003800200 */
.L_x_12:
[----:B------:R-:W-:Y:S01]  /*1460*/  FSET.BF.GT.AND R0, R8, 0.5, PT ;  /* 0x3f0000000800780a */ /* 0x000fe20003804000 */
[----:B------:R-:W-:Y:S03]  /*1470*/  BSSY.RECONVERGENT B0, `(.L_x_15) ;  /* 0x000000d000007945 */ /* 0x000fe60003800200 */
[----:B------:R-:W-:Y:S01]  /*1480*/  IADD3 R2, PT, PT, R0, -0xd000000, RZ ;  /* 0xf300000000027810 */ /* 0x000fe20007ffe0ff */
[----:B------:R0:W1:Y:S03]  /*1490*/  MUFU.RSQ R3, R0 ;  /* 0x0000000000037308 */ /* 0x0000660000001400 */
[----:B------:R-:W-:-:S13]  /*14a0*/  ISETP.GT.U32.AND P0, PT, R2, 0x727fffff, PT ;  /* 0x727fffff0200780c */ /* 0x000fda0003f04070 */
[----:B0-----:R-:W-:Y:S05]  /*14b0*/  @!P0 BRA `(.L_x_16) ;  /* 0x0000000000108947 */ /* 0x001fea0003800000 */
[----:B------:R-:W-:-:S07]  /*14c0*/  MOV R2, 0x14e0 ;  /* 0x000014e000027802 */ /* 0x000fce0000000f00 */
[----:B-1----:R-:W-:Y:S05]  /*14d0*/  CALL.REL.NOINC `($__internal_0_$__cuda_sm20_sqrt_rn_f32_slowpath) ;  /* 0x00000010003c7944 */ /* 0x002fea0003c00000 */
[----:B------:R-:W-:Y:S01]  /*14e0*/  IMAD.MOV.U32 R5, RZ, RZ, R9 ;  /* 0x000000ffff057224 */ /* 0x000fe200078e0009 */
[----:B------:R-:W-:Y:S06]  /*14f0*/  BRA `(.L_x_17) ;  /* 0x0000000000107947 */ /* 0x000fec0003800000 */
.L_x_16:
[----:B-1----:R-:W-:Y:S01]  /*1500*/  FMUL.FTZ R5, R0, R3 ;  /* 0x0000000300057220 */ /* 0x002fe20000410000 */
[----:B------:R-:W-:-:S03]  /*1510*/  FMUL.FTZ R2, R3, 0.5 ;  /* 0x3f00000003027820 */ /* 0x000fc60000410000 */
[----:B------:R-:W-:-:S04]  /*1520*/  FFMA R0, -R5, R5, R0 ;  /* 0x0000000505007223 */ /* 0x000fc80000000100 */
[----:B------:R-:W-:-:S07]  /*1530*/  FFMA R5, R0, R2, R5 ;  /* 0x0000000200057223 */ /* 0x000fce0000000005 */
.L_x_17:
[----:B------:R-:W-:Y:S05]  /*1540*/  BSYNC.RECONVERGENT B0 ;  /* 0x0000000000007941 */ /* 0x000fea0003800200 */
.L_x_15:
[----:B------:R-:W-:Y:S01]  /*1550*/  IADD3 R0, PT, PT, R16, -0xd000000, RZ ;  /* 0xf300000010007810 */ /* 0x000fe20007ffe0ff */
[----:B------:R0:W1:Y:S01]  /*1560*/  MUFU.RSQ R9, R16 ;  /* 0x0000001000097308 */ /* 0x0000620000001400 */
[----:B------:R-:W-:Y:S02]  /*1570*/  BSSY.RECONVERGENT B0, `(.L_x_18) ;  /* 0x000000c000007945 */ /* 0x000fe40003800200 */
[----:B------:R-:W-:-:S13]  /*1580*/  ISETP.GT.U32.AND P0, PT, R0, 0x727fffff, PT ;  /* 0x727fffff0000780c */ /* 0x000fda0003f04070 */
[----:B0-----:R-:W-:Y:S05]  /*1590*/  @!P0 BRA `(.L_x_19) ;  /* 0x0000000000148947 */ /* 0x001fea0003800000 */
[----:B------:R-:W-:Y:S01]  /*15a0*/  IMAD.MOV.U32 R0, RZ, RZ, R16 ;  /* 0x000000ffff007224 */ /* 0x000fe200078e0010 */
[----:B------:R-:W-:-:S07]  /*15b0*/  MOV R2, 0x15d0 ;  /* 0x000015d000027802 */ /* 0x000fce0000000f00 */
[----:B-1----:R-:W-:Y:S05]  /*15c0*/  CALL.REL.NOINC `($__internal_0_$__cuda_sm20_sqrt_rn_f32_slowpath) ;  /* 0x0000001000007944 */ /* 0x002fea0003c00000 */
[----:B------:R-:W-:Y:S01]  /*15d0*/  MOV R8, R9 ;  /* 0x0000000900087202 */ /* 0x000fe20000000f00 */
[----:B------:R-:W-:Y:S06]  /*15e0*/  BRA `(.L_x_20) ;  /* 0x0000000000107947 */ /* 0x000fec0003800000 */
.L_x_19:
[----:B-1----:R-:W-:Y:S01]  /*15f0*/  FMUL.FTZ R3, R16, R9 ;  /* 0x0000000910037220 */ /* 0x002fe20000410000 */
[----:B------:R-:W-:-:S03]  /*1600*/  FMUL.FTZ R0, R9, 0.5 ;  /* 0x3f00000009007820 */ /* 0x000fc60000410000 */
[----:B------:R-:W-:-:S04]  /*1610*/  FFMA R8, -R3, R3, R16 ;  /* 0x0000000303087223 */ /* 0x000fc80000000110 */
[----:B------:R-:W-:-:S07]  /*1620*/  FFMA R8, R8, R0, R3 ;  /* 0x0000000008087223 */ /* 0x000fce0000000003 */
.L_x_20:
[----:B------:R-:W-:Y:S05]  /*1630*/  BSYNC.RECONVERGENT B0 ;  /* 0x0000000000007941 */ /* 0x000fea0003800200 */
.L_x_18:
[----:B------:R-:W-:Y:S01]  /*1640*/  VIADD R0, R4, 0xf3000000 ;  /* 0xf300000004007836 */ /* 0x000fe20000000000 */
[----:B------:R0:W1:Y:S01]  /*1650*/  MUFU.RSQ R9, R4 ;  /* 0x0000000400097308 */ /* 0x0000620000001400 */
[----:B------:R-:W-:Y:S03]  /*1660*/  BSSY.RECONVERGENT B0, `(.L_x_21) ;  /* 0x000000c000007945 */ /* 0x000fe60003800200 */
[----:B------:R-:W-:-:S13]  /*1670*/  ISETP.GT.U32.AND P0, PT, R0, 0x727fffff, PT ;  /* 0x727fffff0000780c */ /* 0x000fda0003f04070 */
[----:B01----:R-:W-:Y:S05]  /*1680*/  @!P0 BRA `(.L_x_22) ;  /* 0x0000000000148947 */ /* 0x003fea0003800000 */
[----:B------:R-:W-:Y:S02]  /*1690*/  MOV R0, R4 ;  /* 0x0000000400007202 */ /* 0x000fe40000000f00 */
[----:B------:R-:W-:-:S07]  /*16a0*/  MOV R2, 0x16c0 ;  /* 0x000016c000027802 */ /* 0x000fce0000000f00 */
[----:B------:R-:W-:Y:S05]  /*16b0*/  CALL.REL.NOINC `($__internal_0_$__cuda_sm20_sqrt_rn_f32_slowpath) ;  /* 0x0000000c00c47944 */ /* 0x000fea0003c00000 */
[----:B------:R-:W-:Y:S01]  /*16c0*/  IMAD.MOV.U32 R4, RZ, RZ, R9 ;  /* 0x000000ffff047224 */ /* 0x000fe200078e0009 */
[----:B------:R-:W-:Y:S06]  /*16d0*/  BRA `(.L_x_23) ;  /* 0x0000000000107947 */ /* 0x000fec0003800000 */
.L_x_22:
[C---:B------:R-:W-:Y:S01]  /*16e0*/  FMUL.FTZ R3, R9.reuse, R4 ;  /* 0x0000000409037220 */ /* 0x040fe20000410000 */
[----:B------:R-:W-:-:S03]  /*16f0*/  FMUL.FTZ R0, R9, 0.5 ;  /* 0x3f00000009007820 */ /* 0x000fc60000410000 */
[----:B------:R-:W-:-:S04]  /*1700*/  FFMA R4, -R3, R3, R4 ;  /* 0x0000000303047223 */ /* 0x000fc80000000104 */
[----:B------:R-:W-:-:S07]  /*1710*/  FFMA R4, R4, R0, R3 ;  /* 0x0000000004047223 */ /* 0x000fce0000000003 */
.L_x_23:
[----:B------:R-:W-:Y:S05]  /*1720*/  BSYNC.RECONVERGENT B0 ;  /* 0x0000000000007941 */ /* 0x000fea0003800200 */
.L_x_21:
[----:B------:R-:W-:Y:S01]  /*1730*/  IADD3 R0, PT, PT, R5, -0xd000000, RZ ;  /* 0xf300000005007810 */ /* 0x000fe20007ffe0ff */
[----:B------:R0:W1:Y:S01]  /*1740*/  MUFU.RSQ R2, R5 ;  /* 0x0000000500027308 */ /* 0x0000620000001400 */
[----:B------:R-:W-:Y:S02]  /*1750*/  BSSY.RECONVERGENT B0, `(.L_x_24) ;  /* 0x000000c000007945 */ /* 0x000fe40003800200 */
[----:B------:R-:W-:-:S13]  /*1760*/  ISETP.GT.U32.AND P0, PT, R0, 0x727fffff, PT ;  /* 0x727fffff0000780c */ /* 0x000fda0003f04070 */
[----:B0-----:R-:W-:Y:S05]  /*1770*/  @!P0 BRA `(.L_x_25) ;  /* 0x0000000000148947 */ /* 0x001fea0003800000 */
[----:B------:R-:W-:Y:S01]  /*1780*/  IMAD.MOV.U32 R0, RZ, RZ, R5 ;  /* 0x000000ffff007224 */ /* 0x000fe200078e0005 */
[----:B-1----:R-:W-:-:S07]  /*1790*/  MOV R2, 0x17b0 ;  /* 0x000017b000027802 */ /* 0x002fce0000000f00 */
[----:B------:R-:W-:Y:S05]  /*17a0*/  CALL.REL.NOINC `($__internal_0_$__cuda_sm20_sqrt_rn_f32_slowpath) ;  /* 0x0000000c00887944 */ /* 0x000fea0003c00000 */
[----:B------:R-:W-:Y:S01]  /*17b0*/  MOV R5, R9 ;  /* 0x0000000900057202 */ /* 0x000fe20000000f00 */
[----:B------:R-:W-:Y:S06]  /*17c0*/  BRA `(.L_x_26) ;  /* 0x0000000000107947 */ /* 0x000fec0003800000 */
.L_x_25:
[C---:B-1----:R-:W-:Y:S01]  /*17d0*/  FMUL.FTZ R0, R2.reuse, R5 ;  /* 0x0000000502007220 */ /* 0x042fe20000410000 */
[----:B------:R-:W-:-:S03]  /*17e0*/  FMUL.FTZ R2, R2, 0.5 ;  /* 0x3f00000002027820 */ /* 0x000fc60000410000 */
[----:B------:R-:W-:-:S04]  /*17f0*/  FFMA R5, -R0, R0, R5 ;  /* 0x0000000000057223 */ /* 0x000fc80000000105 */
[----:B------:R-:W-:-:S07]  /*1800*/  FFMA R5, R5, R2, R0 ;  /* 0x0000000205057223 */ /* 0x000fce0000000000 */
.L_x_26:
[----:B------:R-:W-:Y:S05]  /*1810*/  BSYNC.RECONVERGENT B0 ;  /* 0x0000000000007941 */ /* 0x000fea0003800200 */
.L_x_24:
        /* <DEDUP_REMOVED lines=10> */
.L_x_28:
[C---:B------:R-:W-:Y:S01]  /*18c0*/  FMUL.FTZ R3, R9.reuse, R8 ;  /* 0x0000000809037220 */ /* 0x040fe20000410000 */
[----:B------:R-:W-:-:S03]  /*18d0*/  FMUL.FTZ R0, R9, 0.5 ;  /* 0x3f00000009007820 */ /* 0x000fc60000410000 */
[----:B------:R-:W-:-:S04]  /*18e0*/  FFMA R8, -R3, R3, R8 ;  /* 0x0000000303087223 */ /* 0x000fc80000000108 */
[----:B------:R-:W-:-:S07]  /*18f0*/  FFMA R8, R8, R0, R3 ;  /* 0x0000000008087223 */ /* 0x000fce0000000003 */
.L_x_29:
[----:B------:R-:W-:Y:S05]  /*1900*/  BSYNC.RECONVERGENT B0 ;  /* 0x0000000000007941 */ /* 0x000fea0003800200 */
.L_x_27:
        /* <DEDUP_REMOVED lines=10> */
.L_x_31:
[C---:B-1----:R-:W-:Y:S01]  /*19b0*/  FMUL.FTZ R3, R9.reuse, R4 ;  /* 0x0000000409037220 */ /* 0x042fe20000410000 */
[----:B------:R-:W-:-:S03]  /*19c0*/  FMUL.FTZ R0, R9, 0.5 ;  /* 0x3f00000009007820 */ /* 0x000fc60000410000 */
[----:B------:R-:W-:-:S04]  /*19d0*/  FFMA R4, -R3, R3, R4 ;  /* 0x0000000303047223 */ /* 0x000fc80000000104 */
[----:B------:R-:W-:-:S07]  /*19e0*/  FFMA R4, R4, R0, R3 ;  /* 0x0000000004047223 */ /* 0x000fce0000000003 */
.L_x_32:
[----:B------:R-:W-:Y:S05]  /*19f0*/  BSYNC.RECONVERGENT B0 ;  /* 0x0000000000007941 */ /* 0x000fea0003800200 */
.L_x_30:
        /* <DEDUP_REMOVED lines=10> */
.L_x_34:
[C---:B------:R-:W-:Y:S01]  /*1aa0*/  FMUL.FTZ R0, R2.reuse, R5 ;  /* 0x0000000502007220 */ /* 0x040fe20000410000 */
[----:B------:R-:W-:-:S03]  /*1ab0*/  FMUL.FTZ R2, R2, 0.5 ;  /* 0x3f00000002027820 */ /* 0x000fc60000410000 */
[----:B------:R-:W-:-:S04]  /*1ac0*/  FFMA R5, -R0, R0, R5 ;  /* 0x0000000000057223 */ /* 0x000fc80000000105 */
[----:B------:R-:W-:-:S07]  /*1ad0*/  FFMA R5, R5, R2, R0 ;  /* 0x0000000205057223 */ /* 0x000fce0000000000 */
.L_x_35:
[----:B------:R-:W-:Y:S05]  /*1ae0*/  BSYNC.RECONVERGENT B0 ;  /* 0x0000000000007941 */ /* 0x000fea0003800200 */
.L_x_33:
        /* <DEDUP_REMOVED lines=10> */
.L_x_37:
[C---:B-1----:R-:W-:Y:S01]  /*1b90*/  FMUL.FTZ R3, R9.reuse, R8 ;  /* 0x0000000809037220 */ /* 0x042fe20000410000 */
[----:B------:R-:W-:-:S03]  /*1ba0*/  FMUL.FTZ R0, R9, 0.5 ;  /* 0x3f00000009007820 */ /* 0x000fc60000410000 */
[----:B------:R-:W-:-:S04]  /*1bb0*/  FFMA R8, -R3, R3, R8 ;  /* 0x0000000303087223 */ /* 0x000fc80000000108 */
[----:B------:R-:W-:-:S07]  /*1bc0*/  FFMA R8, R8, R0, R3 ;  /* 0x0000000008087223 */ /* 0x000fce0000000003 */
.L_x_38:
[----:B------:R-:W-:Y:S05]  /*1bd0*/  BSYNC.RECONVERGENT B0 ;  /* 0x0000000000007941 */ /* 0x000fea0003800200 */
.L_x_36:
        /* <DEDUP_REMOVED lines=10> */
.L_x_40:
[C---:B------:R-:W-:Y:S01]  /*1c80*/  FMUL.FTZ R3, R9.reuse, R4 ;  /* 0x0000000409037220 */ /* 0x040fe20000410000 */
[----:B------:R-:W-:-:S03]  /*1c90*/  FMUL.FTZ R0, R9, 0.5 ;  /* 0x3f00000009007820 */ /* 0x000fc60000410000 */
[----:B------:R-:W-:-:S04]  /*1ca0*/  FFMA R4, -R3, R3, R4 ;  /* 0x0000000303047223 */ /* 0x000fc80000000104 */
[----:B------:R-:W-:-:S07]  /*1cb0*/  FFMA R4, R4, R0, R3 ;  /* 0x0000000004047223 */ /* 0x000fce0000000003 */
.L_x_41:
[----:B------:R-:W-:Y:S05]  /*1cc0*/  BSYNC.RECONVERGENT B0 ;  /* 0x0000000000007941 */ /* 0x000fea0003800200 */
.L_x_39:
        /* <DEDUP_REMOVED lines=10> */
.L_x_43:
[C---:B-1----:R-:W-:Y:S01]  /*1d70*/  FMUL.FTZ R0, R2.reuse, R5 ;  /* 0x0000000502007220 */ /* 0x042fe20000410000 */
[----:B------:R-:W-:-:S03]  /*1d80*/  FMUL.FTZ R2, R2, 0.5 ;  /* 0x3f00000002027820 */ /* 0x000fc60000410000 */
[----:B------:R-:W-:-:S04]  /*1d90*/  FFMA R5, -R0, R0, R5 ;  /* 0x0000000000057223 */ /* 0x000fc80000000105 */
[----:B------:R-:W-:-:S07]  /*1da0*/  FFMA R5, R5, R2, R0 ;  /* 0x0000000205057223 */ /* 0x000fce0000000000 */
.L_x_44:
[----:B------:R-:W-:Y:S05]  /*1db0*/  BSYNC.RECONVERGENT B0 ;  /* 0x0000000000007941 */ /* 0x000fea0003800200 */
.L_x_42:
        /* <DEDUP_REMOVED lines=10> */
.L_x_46:
[C---:B------:R-:W-:Y:S01]  /*1e60*/  FMUL.FTZ R3, R9.reuse, R8 ;  /* 0x0000000809037220 */ /* 0x040fe20000410000 */
[----:B------:R-:W-:-:S03]  /*1e70*/  FMUL.FTZ R0, R9, 0.5 ;  /* 0x3f00000009007820 */ /* 0x000fc60000410000 */
[----:B------:R-:W-:-:S04]  /*1e80*/  FFMA R8, -R3, R3, R8 ;  /* 0x0000000303087223 */ /* 0x000fc80000000108 */
[----:B------:R-:W-:-:S07]  /*1e90*/  FFMA R8, R8, R0, R3 ;  /* 0x0000000008087223 */ /* 0x000fce0000000003 */
.L_x_47:
[----:B------:R-:W-:Y:S05]  /*1ea0*/  BSYNC.RECONVERGENT B0 ;  /* 0x0000000000007941 */ /* 0x000fea0003800200 */
.L_x_45:
        /* <DEDUP_REMOVED lines=10> */
.L_x_49:
[C---:B-1----:R-:W-:Y:S01]  /*1f50*/  FMUL.FTZ R3, R9.reuse, R4 ;  /* 0x0000000409037220 */ /* 0x042fe20000410000 */
[----:B------:R-:W-:-:S03]  /*1f60*/  FMUL.FTZ R0, R9, 0.5 ;  /* 0x3f00000009007820 */ /* 0x000fc60000410000 */
[----:B------:R-:W-:-:S04]  /*1f70*/  FFMA R4, -R3, R3, R4 ;  /* 0x0000000303047223 */ /* 0x000fc80000000104 */
[----:B------:R-:W-:-:S07]  /*1f80*/  FFMA R4, R4, R0, R3 ;  /* 0x0000000004047223 */ /* 0x000fce0000000003 */
.L_x_50:
[----:B------:R-:W-:Y:S05]  /*1f90*/  BSYNC.RECONVERGENT B0 ;  /* 0x0000000000007941 */ /* 0x000fea0003800200 */
.L_x_48:
        /* <DEDUP_REMOVED lines=10> */
.L_x_52:
[C---:B------:R-:W-:Y:S01]  /*2040*/  FMUL.FTZ R0, R2.reuse, R5 ;  /* 0x0000000502007220 */ /* 0x040fe20000410000 */
[----:B------:R-:W-:-:S03]  /*2050*/  FMUL.FTZ R2, R2, 0.5 ;  /* 0x3f00000002027820 */ /* 0x000fc60000410000 */
[----:B------:R-:W-:-:S04]  /*2060*/  FFMA R5, -R0, R0, R5 ;  /* 0x0000000000057223 */ /* 0x000fc80000000105 */
[----:B------:R-:W-:-:S07]  /*2070*/  FFMA R5, R5, R2, R0 ;  /* 0x0000000205057223 */ /* 0x000fce0000000000 */
.L_x_53:
[----:B------:R-:W-:Y:S05]  /*2080*/  BSYNC.RECONVERGENT B0 ;  /* 0x0000000000007941 */ /* 0x000fea0003800200 */
.L_x_51:
        /* <DEDUP_REMOVED lines=10> */
.L_x_55:
[C---:B-1----:R-:W-:Y:S01]  /*2130*/  FMUL.FTZ R3, R9.reuse, R8 ;  /* 0x0000000809037220 */ /* 0x042fe20000410000 */
[----:B------:R-:W-:-:S03]  /*2140*/  FMUL.FTZ R0, R9, 0.5 ;  /* 0x3f00000009007820 */ /* 0x000fc60000410000 */
[----:B------:R-:W-:-:S04]  /*2150*/  FFMA R8, -R3, R3, R8 ;  /* 0x0000000303087223 */ /* 0x000fc80000000108 */
[----:B------:R-:W-:-:S07]  /*2160*/  FFMA R8, R8, R0, R3 ;  /* 0x0000000008087223 */ /* 0x000fce0000000003 */
.L_x_56:
[----:B------:R-:W-:Y:S05]  /*2170*/  BSYNC.RECONVERGENT B0 ;  /* 0x0000000000007941 */ /* 0x000fea0003800200 */
.L_x_54:
        /* <DEDUP_REMOVED lines=10> */
.L_x_58:
[C---:B------:R-:W-:Y:S01]  /*2220*/  FMUL.FTZ R3, R9.reuse, R4 ;  /* 0x0000000409037220 */ /* 0x040fe20000410000 */
[----:B------:R-:W-:-:S03]  /*2230*/  FMUL.FTZ R0, R9, 0.5 ;  /* 0x3f00000009007820 */ /* 0x000fc60000410000 */
[----:B------:R-:W-:-:S04]  /*2240*/  FFMA R4, -R3, R3, R4 ;  /* 0x0000000303047223 */ /* 0x000fc80000000104 */
[----:B------:R-:W-:-:S07]  /*2250*/  FFMA R4, R4, R0, R3 ;  /* 0x0000000004047223 */ /* 0x000fce0000000003 */
.L_x_59:
[----:B------:R-:W-:Y:S05]  /*2260*/  BSYNC.RECONVERGENT B0 ;  /* 0x0000000000007941 */ /* 0x000fea0003800200 */
.L_x_57:
        /* <DEDUP_REMOVED lines=10> */
.L_x_61:
[C---:B-1----:R-:W-:Y:S01]  /*2310*/  FMUL.FTZ R0, R2.reuse, R5 ;  /* 0x0000000502007220 */ /* 0x042fe20000410000 */
[----:B------:R-:W-:-:S03]  /*2320*/  FMUL.FTZ R2, R2, 0.5 ;  /* 0x3f00000002027820 */ /* 0x000fc60000410000 */
[----:B------:R-:W-:-:S04]  /*2330*/  FFMA R5, -R0, R0, R5 ;  /* 0x0000000000057223 */ /* 0x000fc80000000105 */
[----:B------:R-:W-:-:S07]  /*2340*/  FFMA R5, R5, R2, R0 ;  /* 0x0000000205057223 */ /* 0x000fce0000000000 */
.L_x_62:
[----:B------:R-:W-:Y:S05]  /*2350*/  BSYNC.RECONVERGENT B0 ;  /* 0x0000000000007941 */ /* 0x000fea0003800200 */
.L_x_60:
        /* <DEDUP_REMOVED lines=10> */
.L_x_64:
[C---:B------:R-:W-:Y:S01]  /*2400*/  FMUL.FTZ R3, R9.reuse, R8 ;  /* 0x0000000809037220 */ /* 0x040fe20000410000 */
[----:B------:R-:W-:-:S03]  /*2410*/  FMUL.FTZ R2, R9, 0.5 ;  /* 0x3f00000009027820 */ /* 0x000fc60000410000 */
[----:B------:R-:W-:-:S04]  /*2420*/  FFMA R0, -R3, R3, R8 ;  /* 0x0000000303007223 */ /* 0x000fc80000000108 */
[----:B------:R-:W-:-:S07]  /*2430*/  FFMA R0, R0, R2, R3 ;  /* 0x0000000200007223 */ /* 0x000fce0000000003 */
.L_x_65:
[----:B------:R-:W-:Y:S05]  /*2440*/  BSYNC.RECONVERGENT B0 ;  /* 0x0000000000007941 */ /* 0x000fea0003800200 */
.L_x_63:
[----:B------:R-:W-:Y:S01]  /*2450*/  FMUL R4, R4, R4 ;  /* 0x0000000404047220 */ /* 0x000fe20000400000 */
[----:B------:R-:W-:Y:S01]  /*2460*/  FMUL R5, R5, R5 ;  /* 0x0000000505057220 */ /* 0x000fe20000400000 */
[----:B------:R-:W-:Y:S01]  /*2470*/  FMUL R0, R0, R0 ;  /* 0x0000000000007220 */ /* 0x000fe20000400000 */
[----:B------:R-:W-:Y:S02]  /*2480*/  HFMA2 R11, -RZ, RZ, 1.875, 0 ;  /* 0x3f800000ff0b7431 */ /* 0x000fe400000001ff */
[----:B------:R-:W-:Y:S01]  /*2490*/  FMUL R4, R4, R4 ;  /* 0x0000000404047220 */ /* 0x000fe20000400000 */
[----:B------:R-:W-:Y:S01]  /*24a0*/  FMUL R5, R5, R5 ;  /* 0x0000000505057220 */ /* 0x000fe20000400000 */
[----:B------:R-:W-:Y:S02]  /*24b0*/  FMUL R0, R0, R0 ;  /* 0x0000000000007220 */ /* 0x000fe40000400000 */
[----:B------:R-:W-:Y:S01]  /*24c0*/  FMUL R4, R4, R4 ;  /* 0x0000000404047220 */ /* 0x000fe20000400000 */
[----:B------:R-:W-:Y:S01]  /*24d0*/  FMUL R5, R5, R5 ;  /* 0x0000000505057220 */ /* 0x000fe20000400000 */
[----:B------:R-:W-:Y:S01]  /*24e0*/  FMUL R0, R0, R0 ;  /* 0x0000000000007220 */ /* 0x000fe20000400000 */
[----:B------:R-:W-:Y:S01]  /*24f0*/  STG.E desc[UR6][R6.64+0xc], R11 ;  /* 0x00000c0b06007986 */ /* 0x000fe2000c101906 */
[----:B------:R-:W-:Y:S01]  /*2500*/  FMUL R4, R4, R4 ;  /* 0x0000000404047220 */ /* 0x000fe20000400000 */
[----:B------:R-:W-:Y:S01]  /*2510*/  FMUL R5, R5, R5 ;  /* 0x0000000505057220 */ /* 0x000fe20000400000 */
[----:B------:R-:W-:-:S02]  /*2520*/  FMUL R0, R0, R0 ;  /* 0x0000000000007220 */ /* 0x000fc40000400000 */
[----:B------:R-:W-:Y:S01]  /*2530*/  FMUL R4, R4, R4 ;  /* 0x0000000404047220 */ /* 0x000fe20000400000 */
[----:B------:R-:W-:Y:S01]  /*2540*/  FMUL R5, R5, R5 ;  /* 0x0000000505057220 */ /* 0x000fe20000400000 */
[----:B------:R-:W-:Y:S02]  /*2550*/  FMUL R0, R0, R0 ;  /* 0x0000000000007220 */ /* 0x000fe40000400000 */
[----:B------:R-:W-:Y:S01]  /*2560*/  FMUL R3, R4, R4 ;  /* 0x0000000404037220 */ /* 0x000fe20000400000 */
[----:B------:R-:W-:Y:S01]  /*2570*/  FMUL R5, R5, R5 ;  /* 0x0000000505057220 */ /* 0x000fe20000400000 */
[----:B------:R-:W-:-:S03]  /*2580*/  FMUL R9, R0, R0 ;  /* 0x0000000000097220 */ /* 0x000fc60000400000 */
[----:B------:R-:W-:Y:S04]  /*2590*/  STG.E desc[UR6][R6.64], R3 ;  /* 0x0000000306007986 */ /* 0x000fe8000c101906 */
[----:B------:R-:W-:Y:S04]  /*25a0*/  STG.E desc[UR6][R6.64+0x4], R5 ;  /* 0x0000040506007986 */ /* 0x000fe8000c101906 */
[----:B------:R-:W-:Y:S01]  /*25b0*/  STG.E desc[UR6][R6.64+0x8], R9 ;  /* 0x0000080906007986 */ /* 0x000fe2000c101906 */
[----:B------:R-:W-:Y:S05]  /*25c0*/  EXIT ;  /* 0x000000000000794d */ /* 0x000fea0003800000 */
        .weak           $__internal_0_$__cuda_sm20_sqrt_rn_f32_slowpath
        .type           $__internal_0_$__cuda_sm20_sqrt_rn_f32_slowpath,@function
        .size           $__internal_0_$__cuda_sm20_sqrt_rn_f32_slowpath,($__internal_1_$__cuda_sm3x_div_rn_noftz_f32_slowpath - $__internal_0_$__cuda_sm20_sqrt_rn_f32_slowpath)
$__internal_0_$__cuda_sm20_sqrt_rn_f32_slowpath:
[----:B------:R-:W-:-:S13]  /*25d0*/  LOP3.LUT P0, RZ, R0, 0x7fffffff, RZ, 0xc0, !PT ;  /* 0x7fffffff00ff7812 */ /* 0x000fda000780c0ff */
[----:B------:R-:W-:Y:S01]  /*25e0*/  @!P0 IMAD.MOV.U32 R9, RZ, RZ, R0 ;  /* 0x000000ffff098224 */ /* 0x000fe200078e0000 */
[----:B------:R-:W-:Y:S06]  /*25f0*/  @!P0 BRA `(.L_x_66) ;  /* 0x0000000000408947 */ /* 0x000fec0003800000 */
[----:B------:R-:W-:-:S13]  /*2600*/  FSETP.GEU.FTZ.AND P0, PT, R0, RZ, PT ;  /* 0x000000ff0000720b */ /* 0x000fda0003f1e000 */
[----:B------:R-:W-:Y:S01]  /*2610*/  @!P0 MOV R9, 0x7fffffff ;  /* 0x7fffffff00098802 */ /* 0x000fe20000000f00 */
[----:B------:R-:W-:Y:S06]  /*2620*/  @!P0 BRA `(.L_x_66) ;  /* 0x0000000000348947 */ /* 0x000fec0003800000 */
[----:B------:R-:W-:-:S13]  /*2630*/  FSETP.GTU.FTZ.AND P0, PT, |R0|, +INF , PT ;  /* 0x7f8000000000780b */ /* 0x000fda0003f1c200 */
[----:B------:R-:W-:Y:S01]  /*2640*/  @P0 FADD.FTZ R9, R0, 1 ;  /* 0x3f80000000090421 */ /* 0x000fe20000010000 */
[----:B------:R-:W-:Y:S06]  /*2650*/  @P0 BRA `(.L_x_66) ;  /* 0x0000000000280947 */ /* 0x000fec0003800000 */
[----:B------:R-:W-:-:S13]  /*2660*/  FSETP.NEU.FTZ.AND P0, PT, |R0|, +INF , PT ;  /* 0x7f8000000000780b */ /* 0x000fda0003f1d200 */
[----:B------:R-:W-:-:S04]  /*2670*/  @P0 FFMA R10, R0, 1.84467440737095516160e+19, RZ ;  /* 0x5f800000000a0823 */ /* 0x000fc800000000ff */
[----:B------:R-:W0:Y:S02]  /*2680*/  @P0 MUFU.RSQ R9, R10 ;  /* 0x0000000a00090308 */ /* 0x000e240000001400 */
[----:B0-----:R-:W-:Y:S01]  /*2690*/  @P0 FMUL.FTZ R3, R10, R9 ;  /* 0x000000090a030220 */ /* 0x001fe20000410000 */
[----:B------:R-:W-:Y:S01]  /*26a0*/  @P0 FMUL.FTZ R13, R9, 0.5 ;  /* 0x3f000000090d0820 */ /* 0x000fe20000410000 */
[----:B------:R-:W-:Y:S02]  /*26b0*/  @!P0 IMAD.MOV.U32 R9, RZ, RZ, R0 ;  /* 0x000000ffff098224 */ /* 0x000fe400078e0000 */
[----:B------:R-:W-:-:S04]  /*26c0*/  @P0 FADD.FTZ R11, -R3, -RZ ;  /* 0x800000ff030b0221 */ /* 0x000fc80000010100 */
[----:B------:R-:W-:-:S04]  /*26d0*/  @P0 FFMA R12, R3, R11, R10 ;  /* 0x0000000b030c0223 */ /* 0x000fc8000000000a */
[----:B------:R-:W-:-:S04]  /*26e0*/  @P0 FFMA R12, R12, R13, R3 ;  /* 0x0000000d0c0c0223 */ /* 0x000fc80000000003 */
[----:B------:R-:W-:-:S07]  /*26f0*/  @P0 FMUL.FTZ R9, R12, 2.3283064365386962891e-10 ;  /* 0x2f8000000c090820 */ /* 0x000fce0000410000 */
.L_x_66:
[----:B------:R-:W-:-:S04]  /*2700*/  HFMA2 R3, -RZ, RZ, 0, 0 ;  /* 0x00000000ff037431 */ /* 0x000fc800000001ff */
[----:B------:R-:W-:Y:S05]  /*2710*/  RET.REL.NODEC R2 `(_Z22cuda_kernel_texture_2dPhiimf) ;  /* 0xffffffd802387950 */ /* 0x000fea0003c3ffff */
        .weak           $__internal_1_$__cuda_sm3x_div_rn_noftz_f32_slowpath
        .type           $__internal_1_$__cuda_sm3x_div_rn_noftz_f32_slowpath,@function
        .size           $__internal_1_$__cuda_sm3x_div_rn_noftz_f32_slowpath,(.L_x_80 - $__internal_1_$__cuda_sm3x_div_rn_noftz_f32_slowpath)
$__internal_1_$__cuda_sm3x_div_rn_noftz_f32_slowpath:
[----:B------:R-:W-:Y:S01]  /*2720*/  SHF.R.U32.HI R8, RZ, 0x17, R3 ;  /* 0x00000017ff087819 */ /* 0x000fe20000011603 */
[----:B------:R-:W-:Y:S01]  /*2730*/  BSSY.RECONVERGENT B1, `(.L_x_67) ;  /* 0x0000062000017945 */ /* 0x000fe20003800200 */
[----:B------:R-:W-:Y:S02]  /*2740*/  SHF.R.U32.HI R4, RZ, 0x17, R0 ;  /* 0x00000017ff047819 */ /* 0x000fe40000011600 */
[----:B------:R-:W-:Y:S02]  /*2750*/  LOP3.LUT R14, R8, 0xff, RZ, 0xc0, !PT ;  /* 0x000000ff080e7812 */ /* 0x000fe400078ec0ff */
[----:B------:R-:W-:-:S03]  /*2760*/  LOP3.LUT R12, R4, 0xff, RZ, 0xc0, !PT ;  /* 0x000000ff040c7812 */ /* 0x000fc600078ec0ff */
[----:B------:R-:W-:Y:S01]  /*2770*/  VIADD R10, R14, 0xffffffff ;  /* 0xffffffff0e0a7836 */ /* 0x000fe20000000000 */
[----:B------:R-:W-:-:S04]  /*2780*/  IADD3 R8, PT, PT, R12, -0x1, RZ ;  /* 0xffffffff0c087810 */ /* 0x000fc80007ffe0ff */
[----:B------:R-:W-:-:S04]  /*2790*/  ISETP.GT.U32.AND P0, PT, R10, 0xfd, PT ;  /* 0x000000fd0a00780c */ /* 0x000fc80003f04070 */
[----:B------:R-:W-:-:S13]  /*27a0*/  ISETP.GT.U32.OR P0, PT, R8, 0xfd, P0 ;  /* 0x000000fd0800780c */ /* 0x000fda0000704470 */
[----:B------:R-:W-:Y:S01]  /*27b0*/  @!P0 IMAD.MOV.U32 R4, RZ, RZ, RZ ;  /* 0x000000ffff048224 */ /* 0x000fe200078e00ff */
[----:B------:R-:W-:Y:S06]  /*27c0*/  @!P0 BRA `(.L_x_68) ;  /* 0x00000000005c8947 */ /* 0x000fec0003800000 */
[----:B------:R-:W-:Y:S02]  /*27d0*/  FSETP.GTU.FTZ.AND P0, PT, |R0|, +INF , PT ;  /* 0x7f8000000000780b */ /* 0x000fe40003f1c200 */
[----:B------:R-:W-:-:S04]  /*27e0*/  FSETP.GTU.FTZ.AND P1, PT, |R3|, +INF , PT ;  /* 0x7f8000000300780b */ /* 0x000fc80003f3c200 */
[----:B------:R-:W-:-:S13]  /*27f0*/  PLOP3.LUT P0, PT, P0, P1, PT, 0xf8, 0x8f ;  /* 0x00000000008f781c */ /* 0x000fda0000703f70 */
[----:B------:R-:W-:Y:S05]  /*2800*/  @P0 BRA `(.L_x_69) ;  /* 0x00000004004c0947 */ /* 0x000fea0003800000 */
[----:B------:R-:W-:-:S13]  /*2810*/  LOP3.LUT P0, RZ, R3, 0x7fffffff, R0, 0xc8, !PT ;  /* 0x7fffffff03ff7812 */ /* 0x000fda000780c800 */
[----:B------:R-:W-:Y:S05]  /*2820*/  @!P0 BRA `(.L_x_70) ;  /* 0x00000004003c8947 */ /* 0x000fea0003800000 */
[C---:B------:R-:W-:Y:S02]  /*2830*/  FSETP.NEU.FTZ.AND P2, PT, |R0|.reuse, +INF , PT ;  /* 0x7f8000000000780b */ /* 0x040fe40003f5d200 */
[----:B------:R-:W-:Y:S02]  /*2840*/  FSETP.NEU.FTZ.AND P1, PT, |R3|, +INF , PT ;  /* 0x7f8000000300780b */ /* 0x000fe40003f3d200 */
[----:B------:R-:W-:-:S11]  /*2850*/  FSETP.NEU.FTZ.AND P0, PT, |R0|, +INF , PT ;  /* 0x7f8000000000780b */ /* 0x000fd60003f1d200 */
[----:B------:R-:W-:Y:S05]  /*2860*/  @!P1 BRA !P2, `(.L_x_70) ;  /* 0x00000004002c9947 */ /* 0x000fea0005000000 */
[----:B------:R-:W-:-:S04]  /*2870*/  LOP3.LUT P2, RZ, R0, 0x7fffffff, RZ, 0xc0, !PT ;  /* 0x7fffffff00ff7812 */ /* 0x000fc8000784c0ff */
[----:B------:R-:W-:-:S13]  /*2880*/  PLOP3.LUT P1, PT, P1, P2, PT, 0x2f, 0xf2 ;  /* 0x0000000000f2781c */ /* 0x000fda0000f24577 */
[----:B------:R-:W-:Y:S05]  /*2890*/  @P1 BRA `(.L_x_71) ;  /* 0x0000000400181947 */ /* 0x000fea0003800000 */
[----:B------:R-:W-:-:S04]  /*28a0*/  LOP3.LUT P1, RZ, R3, 0x7fffffff, RZ, 0xc0, !PT ;  /* 0x7fffffff03ff7812 */ /* 0x000fc8000782c0ff */
[----:B------:R-:W-:-:S13]  /*28b0*/  PLOP3.LUT P0, PT, P0, P1, PT, 0x2f, 0xf2 ;  /* 0x0000000000f2781c */ /* 0x000fda0000702577 */
[----:B------:R-:W-:Y:S05]  /*28c0*/  @P0 BRA `(.L_x_72) ;  /* 0x0000000400000947 */ /* 0x000fea0003800000 */
[----:B------:R-:W-:Y:S02]  /*28d0*/  ISETP.GE.AND P0, PT, R8, RZ, PT ;  /* 0x000000ff0800720c */ /* 0x000fe40003f06270 */
[----:B------:R-:W-:-:S11]  /*28e0*/  ISETP.GE.AND P1, PT, R10, RZ, PT ;  /* 0x000000ff0a00720c */ /* 0x000fd60003f26270 */
[----:B------:R-:W-:Y:S01]  /*28f0*/  @P0 MOV R4, RZ ;  /* 0x000000ff00040202 */ /* 0x000fe20000000f00 */
[----:B------:R-:W-:Y:S02]  /*2900*/  @!P0 IMAD.MOV.U32 R4, RZ, RZ, -0x40 ;  /* 0xffffffc0ff048424 */ /* 0x000fe400078e00ff */
[----:B------:R-:W-:Y:S01]  /*2910*/  @!P0 FFMA R0, R0, 1.84467440737095516160e+19, RZ ;  /* 0x5f80000000008823 */ /* 0x000fe200000000ff */
[----:B------:R-:W-:Y:S02]  /*2920*/  @!P1 FFMA R3, R3, 1.84467440737095516160e+19, RZ ;  /* 0x5f80000003039823 */ /* 0x000fe400000000ff */
[----:B------:R-:W-:-:S07]  /*2930*/  @!P1 IADD3 R4, PT, PT, R4, 0x40, RZ ;  /* 0x0000004004049810 */ /* 0x000fce0007ffe0ff */
.L_x_68:
[----:B------:R-:W-:Y:S01]  /*2940*/  LEA R8, R14, 0xc0800000, 0x17 ;  /* 0xc08000000e087811 */ /* 0x000fe200078eb8ff */
[----:B------:R-:W-:Y:S04]  /*2950*/  BSSY.RECONVERGENT B2, `(.L_x_73) ;  /* 0x0000036000027945 */ /* 0x000fe80003800200 */
[----:B------:R-:W-:Y:S01]  /*2960*/  IMAD.IADD R8, R3, 0x1, -R8 ;  /* 0x0000000103087824 */ /* 0x000fe200078e0a08 */
[----:B------:R-:W-:-:S03]  /*2970*/  IADD3 R3, PT, PT, R12, -0x7f, RZ ;  /* 0xffffff810c037810 */ /* 0x000fc60007ffe0ff */
[----:B------:R-:W0:Y:S01]  /*2980*/  MUFU.RCP R10, R8 ;  /* 0x00000008000a7308 */ /* 0x000e220000001000 */
[----:B------:R-:W-:Y:S01]  /*2990*/  FADD.FTZ R11, -R8, -RZ ;  /* 0x800000ff080b7221 */ /* 0x000fe20000010100 */
[----:B------:R-:W-:-:S03]  /*29a0*/  IMAD R0, R3, -0x800000, R0 ;  /* 0xff80000003007824 */ /* 0x000fc600078e0200 */
[----:B0-----:R-:W-:-:S04]  /*29b0*/  FFMA R13, R10, R11, 1 ;  /* 0x3f8000000a0d7423 */ /* 0x001fc8000000000b */
[----:B------:R-:W-:-:S04]  /*29c0*/  FFMA R15, R10, R13, R10 ;  /* 0x0000000d0a0f7223 */ /* 0x000fc8000000000a */
[----:B------:R-:W-:-:S04]  /*29d0*/  FFMA R10, R0, R15, RZ ;  /* 0x0000000f000a7223 */ /* 0x000fc800000000ff */
[----:B------:R-:W-:-:S04]  /*29e0*/  FFMA R13, R11, R10, R0 ;  /* 0x0000000a0b0d7223 */ /* 0x000fc80000000000 */
[----:B------:R-:W-:-:S04]  /*29f0*/  FFMA R10, R15, R13, R10 ;  /* 0x0000000d0f0a7223 */ /* 0x000fc8000000000a */
[----:B------:R-:W-:Y:S01]  /*2a00*/  FFMA R13, R11, R10, R0 ;  /* 0x0000000a0b0d7223 */ /* 0x000fe20000000000 */
[----:B------:R-:W-:-:S03]  /*2a10*/  IADD3 R11, PT, PT, R3, 0x7f, -R14 ;  /* 0x0000007f030b7810 */ /* 0x000fc60007ffe80e */
[----:B------:R-:W-:Y:S02]  /*2a20*/  FFMA R0, R15, R13, R10 ;  /* 0x0000000d0f007223 */ /* 0x000fe4000000000a */
[----:B------:R-:W-:-:S03]  /*2a30*/  IMAD.IADD R11, R11, 0x1, R4 ;  /* 0x000000010b0b7824 */ /* 0x000fc600078e0204 */
[----:B------:R-:W-:-:S04]  /*2a40*/  SHF.R.U32.HI R3, RZ, 0x17, R0 ;  /* 0x00000017ff037819 */ /* 0x000fc80000011600 */
[----:B------:R-:W-:-:S04]  /*2a50*/  LOP3.LUT R3, R3, 0xff, RZ, 0xc0, !PT ;  /* 0x000000ff03037812 */ /* 0x000fc800078ec0ff */
[----:B------:R-:W-:-:S05]  /*2a60*/  IADD3 R12, PT, PT, R3, R11, RZ ;  /* 0x0000000b030c7210 */ /* 0x000fca0007ffe0ff */
[----:B------:R-:W-:-:S05]  /*2a70*/  VIADD R3, R12, 0xffffffff ;  /* 0xffffffff0c037836 */ /* 0x000fca0000000000 */
[----:B------:R-:W-:-:S13]  /*2a80*/  ISETP.GE.U32.AND P0, PT, R3, 0xfe, PT ;  /* 0x000000fe0300780c */ /* 0x000fda0003f06070 */
[----:B------:R-:W-:Y:S05]  /*2a90*/  @!P0 BRA `(.L_x_74) ;  /* 0x0000000000808947 */ /* 0x000fea0003800000 */
[----:B------:R-:W-:-:S13]  /*2aa0*/  ISETP.GT.AND P0, PT, R12, 0xfe, PT ;  /* 0x000000fe0c00780c */ /* 0x000fda0003f04270 */
[----:B------:R-:W-:Y:S05]  /*2ab0*/  @P0 BRA `(.L_x_75) ;  /* 0x00000000006c0947 */ /* 0x000fea0003800000 */
[----:B------:R-:W-:-:S13]  /*2ac0*/  ISETP.GE.AND P0, PT, R12, 0x1, PT ;  /* 0x000000010c00780c */ /* 0x000fda0003f06270 */
[----:B------:R-:W-:Y:S05]  /*2ad0*/  @P0 BRA `(.L_x_76) ;  /* 0x0000000000740947 */ /* 0x000fea0003800000 */
[----:B------:R-:W-:Y:S02]  /*2ae0*/  ISETP.GE.AND P0, PT, R12, -0x18, PT ;  /* 0xffffffe80c00780c */ /* 0x000fe40003f06270 */
[----:B------:R-:W-:-:S11]  /*2af0*/  LOP3.LUT R0, R0, 0x80000000, RZ, 0xc0, !PT ;  /* 0x8000000000007812 */ /* 0x000fd600078ec0ff */
[----:B------:R-:W-:Y:S05]  /*2b00*/  @!P0 BRA `(.L_x_76) ;  /* 0x0000000000688947 */ /* 0x000fea0003800000 */
[CCC-:B------:R-:W-:Y:S01]  /*2b10*/  FFMA.RZ R3, R15.reuse, R13.reuse, R10.reuse ;  /* 0x0000000d0f037223 */ /* 0x1c0fe2000000c00a */
[C---:B------:R-:W-:Y:S01]  /*2b20*/  IADD3 R11, PT, PT, R12.reuse, 0x20, RZ ;  /* 0x000000200c0b7810 */ /* 0x040fe20007ffe0ff */
[-CC-:B------:R-:W-:Y:S01]  /*2b30*/  FFMA.RM R4, R15, R13.reuse, R10.reuse ;  /* 0x0000000d0f047223 */ /* 0x180fe2000000400a */
[C---:B------:R-:W-:Y:S02]  /*2b40*/  ISETP.NE.AND P2, PT, R12.reuse, RZ, PT ;  /* 0x000000ff0c00720c */ /* 0x040fe40003f45270 */
[----:B------:R-:W-:Y:S01]  /*2b50*/  LOP3.LUT R8, R3, 0x7fffff, RZ, 0xc0, !PT ;  /* 0x007fffff03087812 */ /* 0x000fe200078ec0ff */
[----:B------:R-:W-:Y:S01]  /*2b60*/  FFMA.RP R3, R15, R13, R10 ;  /* 0x0000000d0f037223 */ /* 0x000fe2000000800a */
[----:B------:R-:W-:Y:S01]  /*2b70*/  IMAD.MOV R10, RZ, RZ, -R12 ;  /* 0x000000ffff0a7224 */ /* 0x000fe200078e0a0c */
[----:B------:R-:W-:Y:S02]  /*2b80*/  ISETP.NE.AND P1, PT, R12, RZ, PT ;  /* 0x000000ff0c00720c */ /* 0x000fe40003f25270 */
[----:B------:R-:W-:-:S02]  /*2b90*/  LOP3.LUT R8, R8, 0x800000, RZ, 0xfc, !PT ;  /* 0x0080000008087812 */ /* 0x000fc400078efcff */
[----:B------:R-:W-:Y:S02]  /*2ba0*/  FSETP.NEU.FTZ.AND P0, PT, R3, R4, PT ;  /* 0x000000040300720b */ /* 0x000fe40003f1d000 */
[----:B------:R-:W-:Y:S02]  /*2bb0*/  SHF.L.U32 R11, R8, R11, RZ ;  /* 0x0000000b080b7219 */ /* 0x000fe400000006ff */
[----:B------:R-:W-:Y:S02]  /*2bc0*/  SEL R3, R10, RZ, P2 ;  /* 0x000000ff0a037207 */ /* 0x000fe40001000000 */
[----:B------:R-:W-:Y:S02]  /*2bd0*/  ISETP.NE.AND P1, PT, R11, RZ, P1 ;  /* 0x000000ff0b00720c */ /* 0x000fe40000f25270 */
[----:B------:R-:W-:Y:S02]  /*2be0*/  SHF.R.U32.HI R3, RZ, R3, R8 ;  /* 0x00000003ff037219 */ /* 0x000fe40000011608 */
[----:B------:R-:W-:-:S02]  /*2bf0*/  PLOP3.LUT P0, PT, P0, P1, PT, 0xf8, 0x8f ;  /* 0x00000000008f781c */ /* 0x000fc40000703f70 */
[----:B------:R-:W-:Y:S02]  /*2c00*/  SHF.R.U32.HI R11, RZ, 0x1, R3 ;  /* 0x00000001ff0b7819 */ /* 0x000fe40000011603 */
[----:B------:R-:W-:-:S04]  /*2c10*/  SEL R4, RZ, 0x1, !P0 ;  /* 0x00000001ff047807 */ /* 0x000fc80004000000 */
[----:B------:R-:W-:-:S04]  /*2c20*/  LOP3.LUT R4, R4, 0x1, R11, 0xf8, !PT ;  /* 0x0000000104047812 */ /* 0x000fc800078ef80b */
[----:B------:R-:W-:-:S04]  /*2c30*/  LOP3.LUT R4, R4, R3, RZ, 0xc0, !PT ;  /* 0x0000000304047212 */ /* 0x000fc800078ec0ff */
[----:B------:R-:W-:-:S04]  /*2c40*/  IADD3 R11, PT, PT, R11, R4, RZ ;  /* 0x000000040b0b7210 */ /* 0x000fc80007ffe0ff */
[----:B------:R-:W-:Y:S01]  /*2c50*/  LOP3.LUT R0, R11, R0, RZ, 0xfc, !PT ;  /* 0x000000000b007212 */ /* 0x000fe200078efcff */
[----:B------:R-:W-:Y:S06]  /*2c60*/  BRA `(.L_x_76) ;  /* 0x0000000000107947 */ /* 0x000fec0003800000 */
.L_x_75:
[----:B------:R-:W-:-:S04]  /*2c70*/  LOP3.LUT R0, R0, 0x80000000, RZ, 0xc0, !PT ;  /* 0x8000000000007812 */ /* 0x000fc800078ec0ff */
[----:B------:R-:W-:Y:S01]  /*2c80*/  LOP3.LUT R0, R0, 0x7f800000, RZ, 0xfc, !PT ;  /* 0x7f80000000007812 */ /* 0x000fe200078efcff */
[----:B------:R-:W-:Y:S06]  /*2c90*/  BRA `(.L_x_76) ;  /* 0x0000000000047947 */ /* 0x000fec0003800000 */
.L_x_74:
[----:B------:R-:W-:-:S07]  /*2ca0*/  IMAD R0, R11, 0x800000, R0 ;  /* 0x008000000b007824 */ /* 0x000fce00078e0200 */
.L_x_76:
[----:B------:R-:W-:Y:S05]  /*2cb0*/  BSYNC.RECONVERGENT B2 ;  /* 0x0000000000027941 */ /* 0x000fea0003800200 */
.L_x_73:
[----:B------:R-:W-:Y:S05]  /*2cc0*/  BRA `(.L_x_77) ;  /* 0x0000000000207947 */ /* 0x000fea0003800000 */
.L_x_72:
[----:B------:R-:W-:-:S04]  /*2cd0*/  LOP3.LUT R0, R3, 0x80000000, R0, 0x48, !PT ;  /* 0x8000000003007812 */ /* 0x000fc800078e4800 */
[----:B------:R-:W-:Y:S01]  /*2ce0*/  LOP3.LUT R0, R0, 0x7f800000, RZ, 0xfc, !PT ;  /* 0x7f80000000007812 */ /* 0x000fe200078efcff */
[----:B------:R-:W-:Y:S06]  /*2cf0*/  BRA `(.L_x_77) ;  /* 0x0000000000147947 */ /* 0x000fec0003800000 */
.L_x_71:
[----:B------:R-:W-:Y:S01]  /*2d00*/  LOP3.LUT R0, R3, 0x80000000, R0, 0x48, !PT ;  /* 0x8000000003007812 */ /* 0x000fe200078e4800 */
[----:B------:R-:W-:Y:S06]  /*2d10*/  BRA `(.L_x_77) ;  /* 0x00000000000c7947 */ /* 0x000fec0003800000 */
.L_x_70:
[----:B------:R-:W0:Y:S01]  /*2d20*/  MUFU.RSQ R0, -QNAN ;  /* 0xffc0000000007908 */ /* 0x000e220000001400 */
[----:B------:R-:W-:Y:S05]  /*2d30*/  BRA `(.L_x_77) ;  /* 0x0000000000047947 */ /* 0x000fea0003800000 */
.L_x_69:
[----:B------:R-:W-:-:S07]  /*2d40*/  FADD.FTZ R0, R0, R3 ;  /* 0x0000000300007221 */ /* 0x000fce0000010000 */
.L_x_77:
[----:B------:R-:W-:Y:S05]  /*2d50*/  BSYNC.RECONVERGENT B1 ;  /* 0x0000000000017941 */ /* 0x000fea0003800200 */
.L_x_67:
[----:B------:R-:W-:-:S04]  /*2d60*/  HFMA2 R3, -RZ, RZ, 0, 0 ;  /* 0x00000000ff037431 */ /* 0x000fc800000001ff */
[----:B0-----:R-:W-:Y:S05]  /*2d70*/  RET.REL.NODEC R2 `(_Z22cuda_kernel_texture_2dPhiimf) ;  /* 0xffffffd002a07950 */ /* 0x001fea0003c3ffff */
.L_x_78:
[----:B------:R-:W-:-:S00]  /*2d80*/  BRA `(.L_x_78) ;  /* 0xfffffffc00fc7947 */ /* 0x000fc0000383ffff */
[----:B------:R-:W-:-:S00]  /*2d90*/  NOP ;  /* 0x0000000000007918 */ /* 0x000fc00000000000 */
        /* <DEDUP_REMOVED lines=14> */
.L_x_80:


//--------------------- .nv.global.init           --------------------------
	.section	.nv.global.init,"aw",@progbits
	.align	4
.nv.global.init:
	.type		__cudart_i2opi_f,@object
	.size		__cudart_i2opi_f,(.L_0 - __cudart_i2opi_f)
__cudart_i2opi_f:
        /*0000*/ 	.byte	0x41, 0x90, 0x43, 0x3c, 0x99, 0x95, 0x62, 0xdb, 0xc0, 0xdd, 0x34, 0xf5, 0xd1, 0x57, 0x27, 0xfc
        /*0010*/ 	.byte	0x29, 0x15, 0x44, 0x4e, 0x6e, 0x83, 0xf9, 0xa2
.L_0:


//--------------------- .nv.shared.reserved.0     --------------------------
	.section	.nv.shared.reserved.0,"aw",@nobits
	.weak		__nv_reservedSMEM_offset_0_alias
	.size		__nv_reservedSMEM_offset_0_alias, 0, 64
	.other		__nv_reservedSMEM_offset_0_alias,@"STO_CUDA_RESERVED_SHARED STV_DEFAULT"
__nv_reservedSMEM_offset_0_alias:
	.zero		0
	.zero		64


//--------------------- .nv.constant0._Z22cuda_kernel_texture_2dPhiimf --------------------------
	.section	.nv.constant0._Z22cuda_kernel_texture_2dPhiimf,"a",@progbits
	.sectionflags	@""
	.align	4
.nv.constant0._Z22cuda_kernel_texture_2dPhiimf:
	.zero		924


//--------------------- SYMBOLS --------------------------

	.type		.nv.reservedSmem.offset0,@object
	.size		.nv.reservedSmem.offset0,0x4
